	.headerflags	@"EF_CUDA_TEXMODE_UNIFIED EF_CUDA_64BIT_ADDRESS EF_CUDA_SM86 EF_CUDA_VIRTUAL_SM(EF_CUDA_SM86)"
	.elftype	@"ET_EXEC"


//--------------------- .nv.info                  --------------------------
	.section	.nv.info,"",@"SHT_CUDA_INFO"
	.align	4


	//----- nvinfo : EIATTR_REGCOUNT
	.align		4
        /*0000*/ 	.byte	0x04, 0x2f
        /*0002*/ 	.short	(.L_1 - .L_0)
	.align		4
.L_0:
        /*0004*/ 	.word	index@(cast_n_1_to_256__kernel)
        /*0008*/ 	.word	0x00000022


	//----- nvinfo : EIATTR_MAX_STACK_SIZE
	.align		4
.L_1:
        /*000c*/ 	.byte	0x04, 0x23
        /*000e*/ 	.short	(.L_3 - .L_2)
	.align		4
.L_2:
        /*0010*/ 	.word	index@(cast_n_1_to_256__kernel)
        /*0014*/ 	.word	0x00000000


	//----- nvinfo : EIATTR_MIN_STACK_SIZE
	.align		4
.L_3:
        /*0018*/ 	.byte	0x04, 0x12
        /*001a*/ 	.short	(.L_5 - .L_4)
	.align		4
.L_4:
        /*001c*/ 	.word	index@(cast_n_1_to_256__kernel)
        /*0020*/ 	.word	0x00000000


	//----- nvinfo : EIATTR_FRAME_SIZE
	.align		4
.L_5:
        /*0024*/ 	.byte	0x04, 0x11
        /*0026*/ 	.short	(.L_7 - .L_6)
	.align		4
.L_6:
        /*0028*/ 	.word	index@(cast_n_1_to_256__kernel)
        /*002c*/ 	.word	0x00000000


	//----- nvinfo : EIATTR_REGCOUNT
	.align		4
.L_7:
        /*0030*/ 	.byte	0x04, 0x2f
        /*0032*/ 	.short	(.L_9 - .L_8)
	.align		4
.L_8:
        /*0034*/ 	.word	index@(cast_n_257_to_512__kernel)
        /*0038*/ 	.word	0x00000022


	//----- nvinfo : EIATTR_MAX_STACK_SIZE
	.align		4
.L_9:
        /*003c*/ 	.byte	0x04, 0x23
        /*003e*/ 	.short	(.L_11 - .L_10)
	.align		4
.L_10:
        /*0040*/ 	.word	index@(cast_n_257_to_512__kernel)
        /*0044*/ 	.word	0x00000000


	//----- nvinfo : EIATTR_MIN_STACK_SIZE
	.align		4
.L_11:
        /*0048*/ 	.byte	0x04, 0x12
        /*004a*/ 	.short	(.L_13 - .L_12)
	.align		4
.L_12:
        /*004c*/ 	.word	index@(cast_n_257_to_512__kernel)
        /*0050*/ 	.word	0x00000000


	//----- nvinfo : EIATTR_FRAME_SIZE
	.align		4
.L_13:
        /*0054*/ 	.byte	0x04, 0x11
        /*0056*/ 	.short	(.L_15 - .L_14)
	.align		4
.L_14:
        /*0058*/ 	.word	index@(cast_n_257_to_512__kernel)
        /*005c*/ 	.word	0x00000000


	//----- nvinfo : EIATTR_REGCOUNT
	.align		4
.L_15:
        /*0060*/ 	.byte	0x04, 0x2f
        /*0062*/ 	.short	(.L_17 - .L_16)
	.align		4
.L_16:
        /*0064*/ 	.word	index@(cast_n_513_to_768__kernel)
        /*0068*/ 	.word	0x00000023


	//----- nvinfo : EIATTR_MAX_STACK_SIZE
	.align		4
.L_17:
        /*006c*/ 	.byte	0x04, 0x23
        /*006e*/ 	.short	(.L_19 - .L_18)
	.align		4
.L_18:
        /*0070*/ 	.word	index@(cast_n_513_to_768__kernel)
        /*0074*/ 	.word	0x00000000


	//----- nvinfo : EIATTR_MIN_STACK_SIZE
	.align		4
.L_19:
        /*0078*/ 	.byte	0x04, 0x12
        /*007a*/ 	.short	(.L_21 - .L_20)
	.align		4
.L_20:
        /*007c*/ 	.word	index@(cast_n_513_to_768__kernel)
        /*0080*/ 	.word	0x00000000


	//----- nvinfo : EIATTR_FRAME_SIZE
	.align		4
.L_21:
        /*0084*/ 	.byte	0x04, 0x11
        /*0086*/ 	.short	(.L_23 - .L_22)
	.align		4
.L_22:
        /*0088*/ 	.word	index@(cast_n_513_to_768__kernel)
        /*008c*/ 	.word	0x00000000


	//----- nvinfo : EIATTR_REGCOUNT
	.align		4
.L_23:
        /*0090*/ 	.byte	0x04, 0x2f
        /*0092*/ 	.short	(.L_25 - .L_24)
	.align		4
.L_24:
        /*0094*/ 	.word	index@(cast_n_769_to_1024__kernel)
        /*0098*/ 	.word	0x00000022


	//----- nvinfo : EIATTR_MAX_STACK_SIZE
	.align		4
.L_25:
        /*009c*/ 	.byte	0x04, 0x23
        /*009e*/ 	.short	(.L_27 - .L_26)
	.align		4
.L_26:
        /*00a0*/ 	.word	index@(cast_n_769_to_1024__kernel)
        /*00a4*/ 	.word	0x00000000


	//----- nvinfo : EIATTR_MIN_STACK_SIZE
	.align		4
.L_27:
        /*00a8*/ 	.byte	0x04, 0x12
        /*00aa*/ 	.short	(.L_29 - .L_28)
	.align		4
.L_28:
        /*00ac*/ 	.word	index@(cast_n_769_to_1024__kernel)
        /*00b0*/ 	.word	0x00000000


	//----- nvinfo : EIATTR_FRAME_SIZE
	.align		4
.L_29:
        /*00b4*/ 	.byte	0x04, 0x11
        /*00b6*/ 	.short	(.L_31 - .L_30)
	.align		4
.L_30:
        /*00b8*/ 	.word	index@(cast_n_769_to_1024__kernel)
        /*00bc*/ 	.word	0x00000000


	//----- nvinfo : EIATTR_REGCOUNT
	.align		4
.L_31:
        /*00c0*/ 	.byte	0x04, 0x2f
        /*00c2*/ 	.short	(.L_33 - .L_32)
	.align		4
.L_32:
        /*00c4*/ 	.word	index@(cast_n_1025_to_1280__kernel)
        /*00c8*/ 	.word	0x00000022


	//----- nvinfo : EIATTR_MAX_STACK_SIZE
	.align		4
.L_33:
        /*00cc*/ 	.byte	0x04, 0x23
        /*00ce*/ 	.short	(.L_35 - .L_34)
	.align		4
.L_34:
        /*00d0*/ 	.word	index@(cast_n_1025_to_1280__kernel)
        /*00d4*/ 	.word	0x00000000


	//----- nvinfo : EIATTR_MIN_STACK_SIZE
	.align		4
.L_35:
        /*00d8*/ 	.byte	0x04, 0x12
        /*00da*/ 	.short	(.L_37 - .L_36)
	.align		4
.L_36:
        /*00dc*/ 	.word	index@(cast_n_1025_to_1280__kernel)
        /*00e0*/ 	.word	0x00000000


	//----- nvinfo : EIATTR_FRAME_SIZE
	.align		4
.L_37:
        /*00e4*/ 	.byte	0x04, 0x11
        /*00e6*/ 	.short	(.L_39 - .L_38)
	.align		4
.L_38:
        /*00e8*/ 	.word	index@(cast_n_1025_to_1280__kernel)
        /*00ec*/ 	.word	0x00000000


	//----- nvinfo : EIATTR_REGCOUNT
	.align		4
.L_39:
        /*00f0*/ 	.byte	0x04, 0x2f
        /*00f2*/ 	.short	(.L_41 - .L_40)
	.align		4
.L_40:
        /*00f4*/ 	.word	index@(cast_n_1281_to_1536__kernel)
        /*00f8*/ 	.word	0x00000022


	//----- nvinfo : EIATTR_MAX_STACK_SIZE
	.align		4
.L_41:
        /*00fc*/ 	.byte	0x04, 0x23
        /*00fe*/ 	.short	(.L_43 - .L_42)
	.align		4
.L_42:
        /*0100*/ 	.word	index@(cast_n_1281_to_1536__kernel)
        /*0104*/ 	.word	0x00000000


	//----- nvinfo : EIATTR_MIN_STACK_SIZE
	.align		4
.L_43:
        /*0108*/ 	.byte	0x04, 0x12
        /*010a*/ 	.short	(.L_45 - .L_44)
	.align		4
.L_44:
        /*010c*/ 	.word	index@(cast_n_1281_to_1536__kernel)
        /*0110*/ 	.word	0x00000000


	//----- nvinfo : EIATTR_FRAME_SIZE
	.align		4
.L_45:
        /*0114*/ 	.byte	0x04, 0x11
        /*0116*/ 	.short	(.L_47 - .L_46)
	.align		4
.L_46:
        /*0118*/ 	.word	index@(cast_n_1281_to_1536__kernel)
        /*011c*/ 	.word	0x00000000


	//----- nvinfo : EIATTR_REGCOUNT
	.align		4
.L_47:
        /*0120*/ 	.byte	0x04, 0x2f
        /*0122*/ 	.short	(.L_49 - .L_48)
	.align		4
.L_48:
        /*0124*/ 	.word	index@(cast_n_1537_to_1792__kernel)
        /*0128*/ 	.word	0x00000023


	//----- nvinfo : EIATTR_MAX_STACK_SIZE
	.align		4
.L_49:
        /*012c*/ 	.byte	0x04, 0x23
        /*012e*/ 	.short	(.L_51 - .L_50)
	.align		4
.L_50:
        /*0130*/ 	.word	index@(cast_n_1537_to_1792__kernel)
        /*0134*/ 	.word	0x00000000


	//----- nvinfo : EIATTR_MIN_STACK_SIZE
	.align		4
.L_51:
        /*0138*/ 	.byte	0x04, 0x12
        /*013a*/ 	.short	(.L_53 - .L_52)
	.align		4
.L_52:
        /*013c*/ 	.word	index@(cast_n_1537_to_1792__kernel)
        /*0140*/ 	.word	0x00000000


	//----- nvinfo : EIATTR_FRAME_SIZE
	.align		4
.L_53:
        /*0144*/ 	.byte	0x04, 0x11
        /*0146*/ 	.short	(.L_55 - .L_54)
	.align		4
.L_54:
        /*0148*/ 	.word	index@(cast_n_1537_to_1792__kernel)
        /*014c*/ 	.word	0x00000000


	//----- nvinfo : EIATTR_REGCOUNT
	.align		4
.L_55:
        /*0150*/ 	.byte	0x04, 0x2f
        /*0152*/ 	.short	(.L_57 - .L_56)
	.align		4
.L_56:
        /*0154*/ 	.word	index@(cast_n_1793_to_2048__kernel)
        /*0158*/ 	.word	0x00000022


	//----- nvinfo : EIATTR_MAX_STACK_SIZE
	.align		4
.L_57:
        /*015c*/ 	.byte	0x04, 0x23
        /*015e*/ 	.short	(.L_59 - .L_58)
	.align		4
.L_58:
        /*0160*/ 	.word	index@(cast_n_1793_to_2048__kernel)
        /*0164*/ 	.word	0x00000000


	//----- nvinfo : EIATTR_MIN_STACK_SIZE
	.align		4
.L_59:
        /*0168*/ 	.byte	0x04, 0x12
        /*016a*/ 	.short	(.L_61 - .L_60)
	.align		4
.L_60:
        /*016c*/ 	.word	index@(cast_n_1793_to_2048__kernel)
        /*0170*/ 	.word	0x00000000


	//----- nvinfo : EIATTR_FRAME_SIZE
	.align		4
.L_61:
        /*0174*/ 	.byte	0x04, 0x11
        /*0176*/ 	.short	(.L_63 - .L_62)
	.align		4
.L_62:
        /*0178*/ 	.word	index@(cast_n_1793_to_2048__kernel)
        /*017c*/ 	.word	0x00000000


	//----- nvinfo : EIATTR_REGCOUNT
	.align		4
.L_63:
        /*0180*/ 	.byte	0x04, 0x2f
        /*0182*/ 	.short	(.L_65 - .L_64)
	.align		4
.L_64:
        /*0184*/ 	.word	index@(cast_n_2049_to_2304__kernel)
        /*0188*/ 	.word	0x00000022


	//----- nvinfo : EIATTR_MAX_STACK_SIZE
	.align		4
.L_65:
        /*018c*/ 	.byte	0x04, 0x23
        /*018e*/ 	.short	(.L_67 - .L_66)
	.align		4
.L_66:
        /*0190*/ 	.word	index@(cast_n_2049_to_2304__kernel)
        /*0194*/ 	.word	0x00000000


	//----- nvinfo : EIATTR_MIN_STACK_SIZE
	.align		4
.L_67:
        /*0198*/ 	.byte	0x04, 0x12
        /*019a*/ 	.short	(.L_69 - .L_68)
	.align		4
.L_68:
        /*019c*/ 	.word	index@(cast_n_2049_to_2304__kernel)
        /*01a0*/ 	.word	0x00000000


	//----- nvinfo : EIATTR_FRAME_SIZE
	.align		4
.L_69:
        /*01a4*/ 	.byte	0x04, 0x11
        /*01a6*/ 	.short	(.L_71 - .L_70)
	.align		4
.L_70:
        /*01a8*/ 	.word	index@(cast_n_2049_to_2304__kernel)
        /*01ac*/ 	.word	0x00000000


	//----- nvinfo : EIATTR_REGCOUNT
	.align		4
.L_71:
        /*01b0*/ 	.byte	0x04, 0x2f
        /*01b2*/ 	.short	(.L_73 - .L_72)
	.align		4
.L_72:
        /*01b4*/ 	.word	index@(cast_n_2305_to_2560__kernel)
        /*01b8*/ 	.word	0x00000023


	//----- nvinfo : EIATTR_MAX_STACK_SIZE
	.align		4
.L_73:
        /*01bc*/ 	.byte	0x04, 0x23
        /*01be*/ 	.short	(.L_75 - .L_74)
	.align		4
.L_74:
        /*01c0*/ 	.word	index@(cast_n_2305_to_2560__kernel)
        /*01c4*/ 	.word	0x00000000


	//----- nvinfo : EIATTR_MIN_STACK_SIZE
	.align		4
.L_75:
        /*01c8*/ 	.byte	0x04, 0x12
        /*01ca*/ 	.short	(.L_77 - .L_76)
	.align		4
.L_76:
        /*01cc*/ 	.word	index@(cast_n_2305_to_2560__kernel)
        /*01d0*/ 	.word	0x00000000


	//----- nvinfo : EIATTR_FRAME_SIZE
	.align		4
.L_77:
        /*01d4*/ 	.byte	0x04, 0x11
        /*01d6*/ 	.short	(.L_79 - .L_78)
	.align		4
.L_78:
        /*01d8*/ 	.word	index@(cast_n_2305_to_2560__kernel)
        /*01dc*/ 	.word	0x00000000


	//----- nvinfo : EIATTR_REGCOUNT
	.align		4
.L_79:
        /*01e0*/ 	.byte	0x04, 0x2f
        /*01e2*/ 	.short	(.L_81 - .L_80)
	.align		4
.L_80:
        /*01e4*/ 	.word	index@(cast_n_2561_to_2816__kernel)
        /*01e8*/ 	.word	0x00000023


	//----- nvinfo : EIATTR_MAX_STACK_SIZE
	.align		4
.L_81:
        /*01ec*/ 	.byte	0x04, 0x23
        /*01ee*/ 	.short	(.L_83 - .L_82)
	.align		4
.L_82:
        /*01f0*/ 	.word	index@(cast_n_2561_to_2816__kernel)
        /*01f4*/ 	.word	0x00000000


	//----- nvinfo : EIATTR_MIN_STACK_SIZE
	.align		4
.L_83:
        /*01f8*/ 	.byte	0x04, 0x12
        /*01fa*/ 	.short	(.L_85 - .L_84)
	.align		4
.L_84:
        /*01fc*/ 	.word	index@(cast_n_2561_to_2816__kernel)
        /*0200*/ 	.word	0x00000000


	//----- nvinfo : EIATTR_FRAME_SIZE
	.align		4
.L_85:
        /*0204*/ 	.byte	0x04, 0x11
        /*0206*/ 	.short	(.L_87 - .L_86)
	.align		4
.L_86:
        /*0208*/ 	.word	index@(cast_n_2561_to_2816__kernel)
        /*020c*/ 	.word	0x00000000


	//----- nvinfo : EIATTR_REGCOUNT
	.align		4
.L_87:
        /*0210*/ 	.byte	0x04, 0x2f
        /*0212*/ 	.short	(.L_89 - .L_88)
	.align		4
.L_88:
        /*0214*/ 	.word	index@(cast_n_2817_to_3072__kernel)
        /*0218*/ 	.word	0x00000023


	//----- nvinfo : EIATTR_MAX_STACK_SIZE
	.align		4
.L_89:
        /*021c*/ 	.byte	0x04, 0x23
        /*021e*/ 	.short	(.L_91 - .L_90)
	.align		4
.L_90:
        /*0220*/ 	.word	index@(cast_n_2817_to_3072__kernel)
        /*0224*/ 	.word	0x00000000


	//----- nvinfo : EIATTR_MIN_STACK_SIZE
	.align		4
.L_91:
        /*0228*/ 	.byte	0x04, 0x12
        /*022a*/ 	.short	(.L_93 - .L_92)
	.align		4
.L_92:
        /*022c*/ 	.word	index@(cast_n_2817_to_3072__kernel)
        /*0230*/ 	.word	0x00000000


	//----- nvinfo : EIATTR_FRAME_SIZE
	.align		4
.L_93:
        /*0234*/ 	.byte	0x04, 0x11
        /*0236*/ 	.short	(.L_95 - .L_94)
	.align		4
.L_94:
        /*0238*/ 	.word	index@(cast_n_2817_to_3072__kernel)
        /*023c*/ 	.word	0x00000000


	//----- nvinfo : EIATTR_REGCOUNT
	.align		4
.L_95:
        /*0240*/ 	.byte	0x04, 0x2f
        /*0242*/ 	.short	(.L_97 - .L_96)
	.align		4
.L_96:
        /*0244*/ 	.word	index@(cast_n_3073_to_3328__kernel)
        /*0248*/ 	.word	0x00000023


	//----- nvinfo : EIATTR_MAX_STACK_SIZE
	.align		4
.L_97:
        /*024c*/ 	.byte	0x04, 0x23
        /*024e*/ 	.short	(.L_99 - .L_98)
	.align		4
.L_98:
        /*0250*/ 	.word	index@(cast_n_3073_to_3328__kernel)
        /*0254*/ 	.word	0x00000000


	//----- nvinfo : EIATTR_MIN_STACK_SIZE
	.align		4
.L_99:
        /*0258*/ 	.byte	0x04, 0x12
        /*025a*/ 	.short	(.L_101 - .L_100)
	.align		4
.L_100:
        /*025c*/ 	.word	index@(cast_n_3073_to_3328__kernel)
        /*0260*/ 	.word	0x00000000


	//----- nvinfo : EIATTR_FRAME_SIZE
	.align		4
.L_101:
        /*0264*/ 	.byte	0x04, 0x11
        /*0266*/ 	.short	(.L_103 - .L_102)
	.align		4
.L_102:
        /*0268*/ 	.word	index@(cast_n_3073_to_3328__kernel)
        /*026c*/ 	.word	0x00000000


	//----- nvinfo : EIATTR_REGCOUNT
	.align		4
.L_103:
        /*0270*/ 	.byte	0x04, 0x2f
        /*0272*/ 	.short	(.L_105 - .L_104)
	.align		4
.L_104:
        /*0274*/ 	.word	index@(cast_n_3329_to_3584__kernel)
        /*0278*/ 	.word	0x00000023


	//----- nvinfo : EIATTR_MAX_STACK_SIZE
	.align		4
.L_105:
        /*027c*/ 	.byte	0x04, 0x23
        /*027e*/ 	.short	(.L_107 - .L_106)
	.align		4
.L_106:
        /*0280*/ 	.word	index@(cast_n_3329_to_3584__kernel)
        /*0284*/ 	.word	0x00000000


	//----- nvinfo : EIATTR_MIN_STACK_SIZE
	.align		4
.L_107:
        /*0288*/ 	.byte	0x04, 0x12
        /*028a*/ 	.short	(.L_109 - .L_108)
	.align		4
.L_108:
        /*028c*/ 	.word	index@(cast_n_3329_to_3584__kernel)
        /*0290*/ 	.word	0x00000000


	//----- nvinfo : EIATTR_FRAME_SIZE
	.align		4
.L_109:
        /*0294*/ 	.byte	0x04, 0x11
        /*0296*/ 	.short	(.L_111 - .L_110)
	.align		4
.L_110:
        /*0298*/ 	.word	index@(cast_n_3329_to_3584__kernel)
        /*029c*/ 	.word	0x00000000


	//----- nvinfo : EIATTR_REGCOUNT
	.align		4
.L_111:
        /*02a0*/ 	.byte	0x04, 0x2f
        /*02a2*/ 	.short	(.L_113 - .L_112)
	.align		4
.L_112:
        /*02a4*/ 	.word	index@(cast_n_3585_to_3840__kernel)
        /*02a8*/ 	.word	0x00000023


	//----- nvinfo : EIATTR_MAX_STACK_SIZE
	.align		4
.L_113:
        /*02ac*/ 	.byte	0x04, 0x23
        /*02ae*/ 	.short	(.L_115 - .L_114)
	.align		4
.L_114:
        /*02b0*/ 	.word	index@(cast_n_3585_to_3840__kernel)
        /*02b4*/ 	.word	0x00000000


	//----- nvinfo : EIATTR_MIN_STACK_SIZE
	.align		4
.L_115:
        /*02b8*/ 	.byte	0x04, 0x12
        /*02ba*/ 	.short	(.L_117 - .L_116)
	.align		4
.L_116:
        /*02bc*/ 	.word	index@(cast_n_3585_to_3840__kernel)
        /*02c0*/ 	.word	0x00000000


	//----- nvinfo : EIATTR_FRAME_SIZE
	.align		4
.L_117:
        /*02c4*/ 	.byte	0x04, 0x11
        /*02c6*/ 	.short	(.L_119 - .L_118)
	.align		4
.L_118:
        /*02c8*/ 	.word	index@(cast_n_3585_to_3840__kernel)
        /*02cc*/ 	.word	0x00000000


	//----- nvinfo : EIATTR_REGCOUNT
	.align		4
.L_119:
        /*02d0*/ 	.byte	0x04, 0x2f
        /*02d2*/ 	.short	(.L_121 - .L_120)
	.align		4
.L_120:
        /*02d4*/ 	.word	index@(cast_n_3841_to_4096__kernel)
        /*02d8*/ 	.word	0x00000022


	//----- nvinfo : EIATTR_MAX_STACK_SIZE
	.align		4
.L_121:
        /*02dc*/ 	.byte	0x04, 0x23
        /*02de*/ 	.short	(.L_123 - .L_122)
	.align		4
.L_122:
        /*02e0*/ 	.word	index@(cast_n_3841_to_4096__kernel)
        /*02e4*/ 	.word	0x00000000


	//----- nvinfo : EIATTR_MIN_STACK_SIZE
	.align		4
.L_123:
        /*02e8*/ 	.byte	0x04, 0x12
        /*02ea*/ 	.short	(.L_125 - .L_124)
	.align		4
.L_124:
        /*02ec*/ 	.word	index@(cast_n_3841_to_4096__kernel)
        /*02f0*/ 	.word	0x00000000


	//----- nvinfo : EIATTR_FRAME_SIZE
	.align		4
.L_125:
        /*02f4*/ 	.byte	0x04, 0x11
        /*02f6*/ 	.short	(.L_127 - .L_126)
	.align		4
.L_126:
        /*02f8*/ 	.word	index@(cast_n_3841_to_4096__kernel)
        /*02fc*/ 	.word	0x00000000
.L_127:


//--------------------- .nv.info.cast_n_3841_to_4096__kernel --------------------------
	.section	.nv.info.cast_n_3841_to_4096__kernel,"",@"SHT_CUDA_INFO"
	.align	4


	//----- nvinfo : EIATTR_CUDA_API_VERSION
	.align		4
        /*0000*/ 	.byte	0x04, 0x37
        /*0002*/ 	.short	(.L_129 - .L_128)
.L_128:
        /*0004*/ 	.word	0x00000076


	//----- nvinfo : EIATTR_SW2861232_WAR
	.align		4
.L_129:
        /*0008*/ 	.byte	0x01, 0x35
	.zero		2


	//----- nvinfo : EIATTR_PARAM_CBANK
	.align		4
        /*000c*/ 	.byte	0x04, 0x0a
        /*000e*/ 	.short	(.L_131 - .L_130)
	.align		4
.L_130:
        /*0010*/ 	.word	index@(.nv.constant0.cast_n_3841_to_4096__kernel)
        /*0014*/ 	.short	0x0160
        /*0016*/ 	.short	0x0018


	//----- nvinfo : EIATTR_CBANK_PARAM_SIZE
	.align		4
.L_131:
        /*0018*/ 	.byte	0x03, 0x19
        /*001a*/ 	.short	0x0018


	//----- nvinfo : EIATTR_KPARAM_INFO
	.align		4
        /*001c*/ 	.byte	0x04, 0x17
        /*001e*/ 	.short	(.L_133 - .L_132)
.L_132:
        /*0020*/ 	.word	0x00000000
        /*0024*/ 	.short	0x0002
        /*0026*/ 	.short	0x0010
        /*0028*/ 	.byte	0x00, 0xf0, 0x21, 0x00


	//----- nvinfo : EIATTR_KPARAM_INFO
	.align		4
.L_133:
        /*002c*/ 	.byte	0x04, 0x17
        /*002e*/ 	.short	(.L_135 - .L_134)
.L_134:
        /*0030*/ 	.word	0x00000000
        /*0034*/ 	.short	0x0001
        /*0036*/ 	.short	0x0008
        /*0038*/ 	.byte	0x00, 0xf0, 0x21, 0x00


	//----- nvinfo : EIATTR_KPARAM_INFO
	.align		4
.L_135:
        /*003c*/ 	.byte	0x04, 0x17
        /*003e*/ 	.short	(.L_137 - .L_136)
.L_136:
        /*0040*/ 	.word	0x00000000
        /*0044*/ 	.short	0x0000
        /*0046*/ 	.short	0x0000
        /*0048*/ 	.byte	0x00, 0xf0, 0x21, 0x00


	//----- nvinfo : EIATTR_MAXREG_COUNT
	.align		4
.L_137:
        /*004c*/ 	.byte	0x03, 0x1b
        /*004e*/ 	.short	0x00ff


	//----- nvinfo : EIATTR_EXIT_INSTR_OFFSETS
	.align		4
        /*0050*/ 	.byte	0x04, 0x1c
        /*0052*/ 	.short	(.L_139 - .L_138)


	//   ....[0]....
.L_138:
        /*0054*/ 	.word	0x00000050


	//   ....[1]....
        /*0058*/ 	.word	0x000005b0


	//   ....[2]....
        /*005c*/ 	.word	0x00000680


	//   ....[3]....
        /*0060*/ 	.word	0x000007b0


	//----- nvinfo : EIATTR_MAX_THREADS
	.align		4
.L_139:
        /*0064*/ 	.byte	0x04, 0x05
        /*0066*/ 	.short	(.L_141 - .L_140)
.L_140:
        /*0068*/ 	.word	0x00000100
        /*006c*/ 	.word	0x00000001
        /*0070*/ 	.word	0x00000001
.L_141:


//--------------------- .nv.info.cast_n_3585_to_3840__kernel --------------------------
	.section	.nv.info.cast_n_3585_to_3840__kernel,"",@"SHT_CUDA_INFO"
	.align	4


	//----- nvinfo : EIATTR_CUDA_API_VERSION
	.align		4
        /*0000*/ 	.byte	0x04, 0x37
        /*0002*/ 	.short	(.L_143 - .L_142)
.L_142:
        /*0004*/ 	.word	0x00000076


	//----- nvinfo : EIATTR_SW2861232_WAR
	.align		4
.L_143:
        /*0008*/ 	.byte	0x01, 0x35
	.zero		2


	//----- nvinfo : EIATTR_PARAM_CBANK
	.align		4
        /*000c*/ 	.byte	0x04, 0x0a
        /*000e*/ 	.short	(.L_145 - .L_144)
	.align		4
.L_144:
        /*0010*/ 	.word	index@(.nv.constant0.cast_n_3585_to_3840__kernel)
        /*0014*/ 	.short	0x0160
        /*0016*/ 	.short	0x0018


	//----- nvinfo : EIATTR_CBANK_PARAM_SIZE
	.align		4
.L_145:
        /*0018*/ 	.byte	0x03, 0x19
        /*001a*/ 	.short	0x0018


	//----- nvinfo : EIATTR_KPARAM_INFO
	.align		4
        /*001c*/ 	.byte	0x04, 0x17
        /*001e*/ 	.short	(.L_147 - .L_146)
.L_146:
        /*0020*/ 	.word	0x00000000
        /*0024*/ 	.short	0x0002
        /*0026*/ 	.short	0x0010
        /*0028*/ 	.byte	0x00, 0xf0, 0x21, 0x00


	//----- nvinfo : EIATTR_KPARAM_INFO
	.align		4
.L_147:
        /*002c*/ 	.byte	0x04, 0x17
        /*002e*/ 	.short	(.L_149 - .L_148)
.L_148:
        /*0030*/ 	.word	0x00000000
        /*0034*/ 	.short	0x0001
        /*0036*/ 	.short	0x0008
        /*0038*/ 	.byte	0x00, 0xf0, 0x21, 0x00


	//----- nvinfo : EIATTR_KPARAM_INFO
	.align		4
.L_149:
        /*003c*/ 	.byte	0x04, 0x17
        /*003e*/ 	.short	(.L_151 - .L_150)
.L_150:
        /*0040*/ 	.word	0x00000000
        /*0044*/ 	.short	0x0000
        /*0046*/ 	.short	0x0000
        /*0048*/ 	.byte	0x00, 0xf0, 0x21, 0x00


	//----- nvinfo : EIATTR_MAXREG_COUNT
	.align		4
.L_151:
        /*004c*/ 	.byte	0x03, 0x1b
        /*004e*/ 	.short	0x00ff


	//----- nvinfo : EIATTR_EXIT_INSTR_OFFSETS
	.align		4
        /*0050*/ 	.byte	0x04, 0x1c
        /*0052*/ 	.short	(.L_153 - .L_152)


	//   ....[0]....
.L_152:
        /*0054*/ 	.word	0x000001e0


	//   ....[1]....
        /*0058*/ 	.word	0x000006c0


	//   ....[2]....
        /*005c*/ 	.word	0x00000790


	//   ....[3]....
        /*0060*/ 	.word	0x000008c0


	//----- nvinfo : EIATTR_MAX_THREADS
	.align		4
.L_153:
        /*0064*/ 	.byte	0x04, 0x05
        /*0066*/ 	.short	(.L_155 - .L_154)
.L_154:
        /*0068*/ 	.word	0x00000100
        /*006c*/ 	.word	0x00000001
        /*0070*/ 	.word	0x00000001
.L_155:


//--------------------- .nv.info.cast_n_3329_to_3584__kernel --------------------------
	.section	.nv.info.cast_n_3329_to_3584__kernel,"",@"SHT_CUDA_INFO"
	.align	4


	//----- nvinfo : EIATTR_CUDA_API_VERSION
	.align		4
        /*0000*/ 	.byte	0x04, 0x37
        /*0002*/ 	.short	(.L_157 - .L_156)
.L_156:
        /*0004*/ 	.word	0x00000076


	//----- nvinfo : EIATTR_SW2861232_WAR
	.align		4
.L_157:
        /*0008*/ 	.byte	0x01, 0x35
	.zero		2


	//----- nvinfo : EIATTR_PARAM_CBANK
	.align		4
        /*000c*/ 	.byte	0x04, 0x0a
        /*000e*/ 	.short	(.L_159 - .L_158)
	.align		4
.L_158:
        /*0010*/ 	.word	index@(.nv.constant0.cast_n_3329_to_3584__kernel)
        /*0014*/ 	.short	0x0160
        /*0016*/ 	.short	0x0018


	//----- nvinfo : EIATTR_CBANK_PARAM_SIZE
	.align		4
.L_159:
        /*0018*/ 	.byte	0x03, 0x19
        /*001a*/ 	.short	0x0018


	//----- nvinfo : EIATTR_KPARAM_INFO
	.align		4
        /*001c*/ 	.byte	0x04, 0x17
        /*001e*/ 	.short	(.L_161 - .L_160)
.L_160:
        /*0020*/ 	.word	0x00000000
        /*0024*/ 	.short	0x0002
        /*0026*/ 	.short	0x0010
        /*0028*/ 	.byte	0x00, 0xf0, 0x21, 0x00


	//----- nvinfo : EIATTR_KPARAM_INFO
	.align		4
.L_161:
        /*002c*/ 	.byte	0x04, 0x17
        /*002e*/ 	.short	(.L_163 - .L_162)
.L_162:
        /*0030*/ 	.word	0x00000000
        /*0034*/ 	.short	0x0001
        /*0036*/ 	.short	0x0008
        /*0038*/ 	.byte	0x00, 0xf0, 0x21, 0x00


	//----- nvinfo : EIATTR_KPARAM_INFO
	.align		4
.L_163:
        /*003c*/ 	.byte	0x04, 0x17
        /*003e*/ 	.short	(.L_165 - .L_164)
.L_164:
        /*0040*/ 	.word	0x00000000
        /*0044*/ 	.short	0x0000
        /*0046*/ 	.short	0x0000
        /*0048*/ 	.byte	0x00, 0xf0, 0x21, 0x00


	//----- nvinfo : EIATTR_MAXREG_COUNT
	.align		4
.L_165:
        /*004c*/ 	.byte	0x03, 0x1b
        /*004e*/ 	.short	0x00ff


	//----- nvinfo : EIATTR_EXIT_INSTR_OFFSETS
	.align		4
        /*0050*/ 	.byte	0x04, 0x1c
        /*0052*/ 	.short	(.L_167 - .L_166)


	//   ....[0]....
.L_166:
        /*0054*/ 	.word	0x000001c0


	//   ....[1]....
        /*0058*/ 	.word	0x000006a0


	//   ....[2]....
        /*005c*/ 	.word	0x00000770


	//   ....[3]....
        /*0060*/ 	.word	0x000008a0


	//----- nvinfo : EIATTR_MAX_THREADS
	.align		4
.L_167:
        /*0064*/ 	.byte	0x04, 0x05
        /*0066*/ 	.short	(.L_169 - .L_168)
.L_168:
        /*0068*/ 	.word	0x00000100
        /*006c*/ 	.word	0x00000001
        /*0070*/ 	.word	0x00000001
.L_169:


//--------------------- .nv.info.cast_n_3073_to_3328__kernel --------------------------
	.section	.nv.info.cast_n_3073_to_3328__kernel,"",@"SHT_CUDA_INFO"
	.align	4


	//----- nvinfo : EIATTR_CUDA_API_VERSION
	.align		4
        /*0000*/ 	.byte	0x04, 0x37
        /*0002*/ 	.short	(.L_171 - .L_170)
.L_170:
        /*0004*/ 	.word	0x00000076


	//----- nvinfo : EIATTR_SW2861232_WAR
	.align		4
.L_171:
        /*0008*/ 	.byte	0x01, 0x35
	.zero		2


	//----- nvinfo : EIATTR_PARAM_CBANK
	.align		4
        /*000c*/ 	.byte	0x04, 0x0a
        /*000e*/ 	.short	(.L_173 - .L_172)
	.align		4
.L_172:
        /*0010*/ 	.word	index@(.nv.constant0.cast_n_3073_to_3328__kernel)
        /*0014*/ 	.short	0x0160
        /*0016*/ 	.short	0x0018


	//----- nvinfo : EIATTR_CBANK_PARAM_SIZE
	.align		4
.L_173:
        /*0018*/ 	.byte	0x03, 0x19
        /*001a*/ 	.short	0x0018


	//----- nvinfo : EIATTR_KPARAM_INFO
	.align		4
        /*001c*/ 	.byte	0x04, 0x17
        /*001e*/ 	.short	(.L_175 - .L_174)
.L_174:
        /*0020*/ 	.word	0x00000000
        /*0024*/ 	.short	0x0002
        /*0026*/ 	.short	0x0010
        /*0028*/ 	.byte	0x00, 0xf0, 0x21, 0x00


	//----- nvinfo : EIATTR_KPARAM_INFO
	.align		4
.L_175:
        /*002c*/ 	.byte	0x04, 0x17
        /*002e*/ 	.short	(.L_177 - .L_176)
.L_176:
        /*0030*/ 	.word	0x00000000
        /*0034*/ 	.short	0x0001
        /*0036*/ 	.short	0x0008
        /*0038*/ 	.byte	0x00, 0xf0, 0x21, 0x00


	//----- nvinfo : EIATTR_KPARAM_INFO
	.align		4
.L_177:
        /*003c*/ 	.byte	0x04, 0x17
        /*003e*/ 	.short	(.L_179 - .L_178)
.L_178:
        /*0040*/ 	.word	0x00000000
        /*0044*/ 	.short	0x0000
        /*0046*/ 	.short	0x0000
        /*0048*/ 	.byte	0x00, 0xf0, 0x21, 0x00


	//----- nvinfo : EIATTR_MAXREG_COUNT
	.align		4
.L_179:
        /*004c*/ 	.byte	0x03, 0x1b
        /*004e*/ 	.short	0x00ff


	//----- nvinfo : EIATTR_EXIT_INSTR_OFFSETS
	.align		4
        /*0050*/ 	.byte	0x04, 0x1c
        /*0052*/ 	.short	(.L_181 - .L_180)


	//   ....[0]....
.L_180:
        /*0054*/ 	.word	0x000001c0


	//   ....[1]....
        /*0058*/ 	.word	0x000006a0


	//   ....[2]....
        /*005c*/ 	.word	0x00000770


	//   ....[3]....
        /*0060*/ 	.word	0x000008a0


	//----- nvinfo : EIATTR_MAX_THREADS
	.align		4
.L_181:
        /*0064*/ 	.byte	0x04, 0x05
        /*0066*/ 	.short	(.L_183 - .L_182)
.L_182:
        /*0068*/ 	.word	0x00000100
        /*006c*/ 	.word	0x00000001
        /*0070*/ 	.word	0x00000001
.L_183:


//--------------------- .nv.info.cast_n_2817_to_3072__kernel --------------------------
	.section	.nv.info.cast_n_2817_to_3072__kernel,"",@"SHT_CUDA_INFO"
	.align	4


	//----- nvinfo : EIATTR_CUDA_API_VERSION
	.align		4
        /*0000*/ 	.byte	0x04, 0x37
        /*0002*/ 	.short	(.L_185 - .L_184)
.L_184:
        /*0004*/ 	.word	0x00000076


	//----- nvinfo : EIATTR_SW2861232_WAR
	.align		4
.L_185:
        /*0008*/ 	.byte	0x01, 0x35
	.zero		2


	//----- nvinfo : EIATTR_PARAM_CBANK
	.align		4
        /*000c*/ 	.byte	0x04, 0x0a
        /*000e*/ 	.short	(.L_187 - .L_186)
	.align		4
.L_186:
        /*0010*/ 	.word	index@(.nv.constant0.cast_n_2817_to_3072__kernel)
        /*0014*/ 	.short	0x0160
        /*0016*/ 	.short	0x0018


	//----- nvinfo : EIATTR_CBANK_PARAM_SIZE
	.align		4
.L_187:
        /*0018*/ 	.byte	0x03, 0x19
        /*001a*/ 	.short	0x0018


	//----- nvinfo : EIATTR_KPARAM_INFO
	.align		4
        /*001c*/ 	.byte	0x04, 0x17
        /*001e*/ 	.short	(.L_189 - .L_188)
.L_188:
        /*0020*/ 	.word	0x00000000
        /*0024*/ 	.short	0x0002
        /*0026*/ 	.short	0x0010
        /*0028*/ 	.byte	0x00, 0xf0, 0x21, 0x00


	//----- nvinfo : EIATTR_KPARAM_INFO
	.align		4
.L_189:
        /*002c*/ 	.byte	0x04, 0x17
        /*002e*/ 	.short	(.L_191 - .L_190)
.L_190:
        /*0030*/ 	.word	0x00000000
        /*0034*/ 	.short	0x0001
        /*0036*/ 	.short	0x0008
        /*0038*/ 	.byte	0x00, 0xf0, 0x21, 0x00


	//----- nvinfo : EIATTR_KPARAM_INFO
	.align		4
.L_191:
        /*003c*/ 	.byte	0x04, 0x17
        /*003e*/ 	.short	(.L_193 - .L_192)
.L_192:
        /*0040*/ 	.word	0x00000000
        /*0044*/ 	.short	0x0000
        /*0046*/ 	.short	0x0000
        /*0048*/ 	.byte	0x00, 0xf0, 0x21, 0x00


	//----- nvinfo : EIATTR_MAXREG_COUNT
	.align		4
.L_193:
        /*004c*/ 	.byte	0x03, 0x1b
        /*004e*/ 	.short	0x00ff


	//----- nvinfo : EIATTR_EXIT_INSTR_OFFSETS
	.align		4
        /*0050*/ 	.byte	0x04, 0x1c
        /*0052*/ 	.short	(.L_195 - .L_194)


	//   ....[0]....
.L_194:
        /*0054*/ 	.word	0x000001c0


	//   ....[1]....
        /*0058*/ 	.word	0x000006a0


	//   ....[2]....
        /*005c*/ 	.word	0x00000770


	//   ....[3]....
        /*0060*/ 	.word	0x000008a0


	//----- nvinfo : EIATTR_MAX_THREADS
	.align		4
.L_195:
        /*0064*/ 	.byte	0x04, 0x05
        /*0066*/ 	.short	(.L_197 - .L_196)
.L_196:
        /*0068*/ 	.word	0x00000100
        /*006c*/ 	.word	0x00000001
        /*0070*/ 	.word	0x00000001
.L_197:


//--------------------- .nv.info.cast_n_2561_to_2816__kernel --------------------------
	.section	.nv.info.cast_n_2561_to_2816__kernel,"",@"SHT_CUDA_INFO"
	.align	4


	//----- nvinfo : EIATTR_CUDA_API_VERSION
	.align		4
        /*0000*/ 	.byte	0x04, 0x37
        /*0002*/ 	.short	(.L_199 - .L_198)
.L_198:
        /*0004*/ 	.word	0x00000076


	//----- nvinfo : EIATTR_SW2861232_WAR
	.align		4
.L_199:
        /*0008*/ 	.byte	0x01, 0x35
	.zero		2


	//----- nvinfo : EIATTR_PARAM_CBANK
	.align		4
        /*000c*/ 	.byte	0x04, 0x0a
        /*000e*/ 	.short	(.L_201 - .L_200)
	.align		4
.L_200:
        /*0010*/ 	.word	index@(.nv.constant0.cast_n_2561_to_2816__kernel)
        /*0014*/ 	.short	0x0160
        /*0016*/ 	.short	0x0018


	//----- nvinfo : EIATTR_CBANK_PARAM_SIZE
	.align		4
.L_201:
        /*0018*/ 	.byte	0x03, 0x19
        /*001a*/ 	.short	0x0018


	//----- nvinfo : EIATTR_KPARAM_INFO
	.align		4
        /*001c*/ 	.byte	0x04, 0x17
        /*001e*/ 	.short	(.L_203 - .L_202)
.L_202:
        /*0020*/ 	.word	0x00000000
        /*0024*/ 	.short	0x0002
        /*0026*/ 	.short	0x0010
        /*0028*/ 	.byte	0x00, 0xf0, 0x21, 0x00


	//----- nvinfo : EIATTR_KPARAM_INFO
	.align		4
.L_203:
        /*002c*/ 	.byte	0x04, 0x17
        /*002e*/ 	.short	(.L_205 - .L_204)
.L_204:
        /*0030*/ 	.word	0x00000000
        /*0034*/ 	.short	0x0001
        /*0036*/ 	.short	0x0008
        /*0038*/ 	.byte	0x00, 0xf0, 0x21, 0x00


	//----- nvinfo : EIATTR_KPARAM_INFO
	.align		4
.L_205:
        /*003c*/ 	.byte	0x04, 0x17
        /*003e*/ 	.short	(.L_207 - .L_206)
.L_206:
        /*0040*/ 	.word	0x00000000
        /*0044*/ 	.short	0x0000
        /*0046*/ 	.short	0x0000
        /*0048*/ 	.byte	0x00, 0xf0, 0x21, 0x00


	//----- nvinfo : EIATTR_MAXREG_COUNT
	.align		4
.L_207:
        /*004c*/ 	.byte	0x03, 0x1b
        /*004e*/ 	.short	0x00ff


	//----- nvinfo : EIATTR_EXIT_INSTR_OFFSETS
	.align		4
        /*0050*/ 	.byte	0x04, 0x1c
        /*0052*/ 	.short	(.L_209 - .L_208)


	//   ....[0]....
.L_208:
        /*0054*/ 	.word	0x000001c0


	//   ....[1]....
        /*0058*/ 	.word	0x000006a0


	//   ....[2]....
        /*005c*/ 	.word	0x00000770


	//   ....[3]....
        /*0060*/ 	.word	0x000008a0


	//----- nvinfo : EIATTR_MAX_THREADS
	.align		4
.L_209:
        /*0064*/ 	.byte	0x04, 0x05
        /*0066*/ 	.short	(.L_211 - .L_210)
.L_210:
        /*0068*/ 	.word	0x00000100
        /*006c*/ 	.word	0x00000001
        /*0070*/ 	.word	0x00000001
.L_211:


//--------------------- .nv.info.cast_n_2305_to_2560__kernel --------------------------
	.section	.nv.info.cast_n_2305_to_2560__kernel,"",@"SHT_CUDA_INFO"
	.align	4


	//----- nvinfo : EIATTR_CUDA_API_VERSION
	.align		4
        /*0000*/ 	.byte	0x04, 0x37
        /*0002*/ 	.short	(.L_213 - .L_212)
.L_212:
        /*0004*/ 	.word	0x00000076


	//----- nvinfo : EIATTR_SW2861232_WAR
	.align		4
.L_213:
        /*0008*/ 	.byte	0x01, 0x35
	.zero		2


	//----- nvinfo : EIATTR_PARAM_CBANK
	.align		4
        /*000c*/ 	.byte	0x04, 0x0a
        /*000e*/ 	.short	(.L_215 - .L_214)
	.align		4
.L_214:
        /*0010*/ 	.word	index@(.nv.constant0.cast_n_2305_to_2560__kernel)
        /*0014*/ 	.short	0x0160
        /*0016*/ 	.short	0x0018


	//----- nvinfo : EIATTR_CBANK_PARAM_SIZE
	.align		4
.L_215:
        /*0018*/ 	.byte	0x03, 0x19
        /*001a*/ 	.short	0x0018


	//----- nvinfo : EIATTR_KPARAM_INFO
	.align		4
        /*001c*/ 	.byte	0x04, 0x17
        /*001e*/ 	.short	(.L_217 - .L_216)
.L_216:
        /*0020*/ 	.word	0x00000000
        /*0024*/ 	.short	0x0002
        /*0026*/ 	.short	0x0010
        /*0028*/ 	.byte	0x00, 0xf0, 0x21, 0x00


	//----- nvinfo : EIATTR_KPARAM_INFO
	.align		4
.L_217:
        /*002c*/ 	.byte	0x04, 0x17
        /*002e*/ 	.short	(.L_219 - .L_218)
.L_218:
        /*0030*/ 	.word	0x00000000
        /*0034*/ 	.short	0x0001
        /*0036*/ 	.short	0x0008
        /*0038*/ 	.byte	0x00, 0xf0, 0x21, 0x00


	//----- nvinfo : EIATTR_KPARAM_INFO
	.align		4
.L_219:
        /*003c*/ 	.byte	0x04, 0x17
        /*003e*/ 	.short	(.L_221 - .L_220)
.L_220:
        /*0040*/ 	.word	0x00000000
        /*0044*/ 	.short	0x0000
        /*0046*/ 	.short	0x0000
        /*0048*/ 	.byte	0x00, 0xf0, 0x21, 0x00


	//----- nvinfo : EIATTR_MAXREG_COUNT
	.align		4
.L_221:
        /*004c*/ 	.byte	0x03, 0x1b
        /*004e*/ 	.short	0x00ff


	//----- nvinfo : EIATTR_EXIT_INSTR_OFFSETS
	.align		4
        /*0050*/ 	.byte	0x04, 0x1c
        /*0052*/ 	.short	(.L_223 - .L_222)


	//   ....[0]....
.L_222:
        /*0054*/ 	.word	0x000001c0


	//   ....[1]....
        /*0058*/ 	.word	0x000006a0


	//   ....[2]....
        /*005c*/ 	.word	0x00000770


	//   ....[3]....
        /*0060*/ 	.word	0x000008a0


	//----- nvinfo : EIATTR_MAX_THREADS
	.align		4
.L_223:
        /*0064*/ 	.byte	0x04, 0x05
        /*0066*/ 	.short	(.L_225 - .L_224)
.L_224:
        /*0068*/ 	.word	0x00000100
        /*006c*/ 	.word	0x00000001
        /*0070*/ 	.word	0x00000001
.L_225:


//--------------------- .nv.info.cast_n_2049_to_2304__kernel --------------------------
	.section	.nv.info.cast_n_2049_to_2304__kernel,"",@"SHT_CUDA_INFO"
	.align	4


	//----- nvinfo : EIATTR_CUDA_API_VERSION
	.align		4
        /*0000*/ 	.byte	0x04, 0x37
        /*0002*/ 	.short	(.L_227 - .L_226)
.L_226:
        /*0004*/ 	.word	0x00000076


	//----- nvinfo : EIATTR_SW2861232_WAR
	.align		4
.L_227:
        /*0008*/ 	.byte	0x01, 0x35
	.zero		2


	//----- nvinfo : EIATTR_PARAM_CBANK
	.align		4
        /*000c*/ 	.byte	0x04, 0x0a
        /*000e*/ 	.short	(.L_229 - .L_228)
	.align		4
.L_228:
        /*0010*/ 	.word	index@(.nv.constant0.cast_n_2049_to_2304__kernel)
        /*0014*/ 	.short	0x0160
        /*0016*/ 	.short	0x0018


	//----- nvinfo : EIATTR_CBANK_PARAM_SIZE
	.align		4
.L_229:
        /*0018*/ 	.byte	0x03, 0x19
        /*001a*/ 	.short	0x0018


	//----- nvinfo : EIATTR_KPARAM_INFO
	.align		4
        /*001c*/ 	.byte	0x04, 0x17
        /*001e*/ 	.short	(.L_231 - .L_230)
.L_230:
        /*0020*/ 	.word	0x00000000
        /*0024*/ 	.short	0x0002
        /*0026*/ 	.short	0x0010
        /*0028*/ 	.byte	0x00, 0xf0, 0x21, 0x00


	//----- nvinfo : EIATTR_KPARAM_INFO
	.align		4
.L_231:
        /*002c*/ 	.byte	0x04, 0x17
        /*002e*/ 	.short	(.L_233 - .L_232)
.L_232:
        /*0030*/ 	.word	0x00000000
        /*0034*/ 	.short	0x0001
        /*0036*/ 	.short	0x0008
        /*0038*/ 	.byte	0x00, 0xf0, 0x21, 0x00


	//----- nvinfo : EIATTR_KPARAM_INFO
	.align		4
.L_233:
        /*003c*/ 	.byte	0x04, 0x17
        /*003e*/ 	.short	(.L_235 - .L_234)
.L_234:
        /*0040*/ 	.word	0x00000000
        /*0044*/ 	.short	0x0000
        /*0046*/ 	.short	0x0000
        /*0048*/ 	.byte	0x00, 0xf0, 0x21, 0x00


	//----- nvinfo : EIATTR_MAXREG_COUNT
	.align		4
.L_235:
        /*004c*/ 	.byte	0x03, 0x1b
        /*004e*/ 	.short	0x00ff


	//----- nvinfo : EIATTR_EXIT_INSTR_OFFSETS
	.align		4
        /*0050*/ 	.byte	0x04, 0x1c
        /*0052*/ 	.short	(.L_237 - .L_236)


	//   ....[0]....
.L_236:
        /*0054*/ 	.word	0x000001c0


	//   ....[1]....
        /*0058*/ 	.word	0x00000720


	//   ....[2]....
        /*005c*/ 	.word	0x00000a40


	//----- nvinfo : EIATTR_MAX_THREADS
	.align		4
.L_237:
        /*0060*/ 	.byte	0x04, 0x05
        /*0062*/ 	.short	(.L_239 - .L_238)
.L_238:
        /*0064*/ 	.word	0x00000100
        /*0068*/ 	.word	0x00000001
        /*006c*/ 	.word	0x00000001
.L_239:


//--------------------- .nv.info.cast_n_1793_to_2048__kernel --------------------------
	.section	.nv.info.cast_n_1793_to_2048__kernel,"",@"SHT_CUDA_INFO"
	.align	4


	//----- nvinfo : EIATTR_CUDA_API_VERSION
	.align		4
        /*0000*/ 	.byte	0x04, 0x37
        /*0002*/ 	.short	(.L_241 - .L_240)
.L_240:
        /*0004*/ 	.word	0x00000076


	//----- nvinfo : EIATTR_SW2861232_WAR
	.align		4
.L_241:
        /*0008*/ 	.byte	0x01, 0x35
	.zero		2


	//----- nvinfo : EIATTR_PARAM_CBANK
	.align		4
        /*000c*/ 	.byte	0x04, 0x0a
        /*000e*/ 	.short	(.L_243 - .L_242)
	.align		4
.L_242:
        /*0010*/ 	.word	index@(.nv.constant0.cast_n_1793_to_2048__kernel)
        /*0014*/ 	.short	0x0160
        /*0016*/ 	.short	0x0018


	//----- nvinfo : EIATTR_CBANK_PARAM_SIZE
	.align		4
.L_243:
        /*0018*/ 	.byte	0x03, 0x19
        /*001a*/ 	.short	0x0018


	//----- nvinfo : EIATTR_KPARAM_INFO
	.align		4
        /*001c*/ 	.byte	0x04, 0x17
        /*001e*/ 	.short	(.L_245 - .L_244)
.L_244:
        /*0020*/ 	.word	0x00000000
        /*0024*/ 	.short	0x0002
        /*0026*/ 	.short	0x0010
        /*0028*/ 	.byte	0x00, 0xf0, 0x21, 0x00


	//----- nvinfo : EIATTR_KPARAM_INFO
	.align		4
.L_245:
        /*002c*/ 	.byte	0x04, 0x17
        /*002e*/ 	.short	(.L_247 - .L_246)
.L_246:
        /*0030*/ 	.word	0x00000000
        /*0034*/ 	.short	0x0001
        /*0036*/ 	.short	0x0008
        /*0038*/ 	.byte	0x00, 0xf0, 0x21, 0x00


	//----- nvinfo : EIATTR_KPARAM_INFO
	.align		4
.L_247:
        /*003c*/ 	.byte	0x04, 0x17
        /*003e*/ 	.short	(.L_249 - .L_248)
.L_248:
        /*0040*/ 	.word	0x00000000
        /*0044*/ 	.short	0x0000
        /*0046*/ 	.short	0x0000
        /*0048*/ 	.byte	0x00, 0xf0, 0x21, 0x00


	//----- nvinfo : EIATTR_MAXREG_COUNT
	.align		4
.L_249:
        /*004c*/ 	.byte	0x03, 0x1b
        /*004e*/ 	.short	0x00ff


	//----- nvinfo : EIATTR_EXIT_INSTR_OFFSETS
	.align		4
        /*0050*/ 	.byte	0x04, 0x1c
        /*0052*/ 	.short	(.L_251 - .L_250)


	//   ....[0]....
.L_250:
        /*0054*/ 	.word	0x00000070


	//   ....[1]....
        /*0058*/ 	.word	0x00000670


	//   ....[2]....
        /*005c*/ 	.word	0x00000990


	//----- nvinfo : EIATTR_MAX_THREADS
	.align		4
.L_251:
        /*0060*/ 	.byte	0x04, 0x05
        /*0062*/ 	.short	(.L_253 - .L_252)
.L_252:
        /*0064*/ 	.word	0x00000100
        /*0068*/ 	.word	0x00000001
        /*006c*/ 	.word	0x00000001
.L_253:


//--------------------- .nv.info.cast_n_1537_to_1792__kernel --------------------------
	.section	.nv.info.cast_n_1537_to_1792__kernel,"",@"SHT_CUDA_INFO"
	.align	4


	//----- nvinfo : EIATTR_CUDA_API_VERSION
	.align		4
        /*0000*/ 	.byte	0x04, 0x37
        /*0002*/ 	.short	(.L_255 - .L_254)
.L_254:
        /*0004*/ 	.word	0x00000076


	//----- nvinfo : EIATTR_SW2861232_WAR
	.align		4
.L_255:
        /*0008*/ 	.byte	0x01, 0x35
	.zero		2


	//----- nvinfo : EIATTR_PARAM_CBANK
	.align		4
        /*000c*/ 	.byte	0x04, 0x0a
        /*000e*/ 	.short	(.L_257 - .L_256)
	.align		4
.L_256:
        /*0010*/ 	.word	index@(.nv.constant0.cast_n_1537_to_1792__kernel)
        /*0014*/ 	.short	0x0160
        /*0016*/ 	.short	0x0018


	//----- nvinfo : EIATTR_CBANK_PARAM_SIZE
	.align		4
.L_257:
        /*0018*/ 	.byte	0x03, 0x19
        /*001a*/ 	.short	0x0018


	//----- nvinfo : EIATTR_KPARAM_INFO
	.align		4
        /*001c*/ 	.byte	0x04, 0x17
        /*001e*/ 	.short	(.L_259 - .L_258)
.L_258:
        /*0020*/ 	.word	0x00000000
        /*0024*/ 	.short	0x0002
        /*0026*/ 	.short	0x0010
        /*0028*/ 	.byte	0x00, 0xf0, 0x21, 0x00


	//----- nvinfo : EIATTR_KPARAM_INFO
	.align		4
.L_259:
        /*002c*/ 	.byte	0x04, 0x17
        /*002e*/ 	.short	(.L_261 - .L_260)
.L_260:
        /*0030*/ 	.word	0x00000000
        /*0034*/ 	.short	0x0001
        /*0036*/ 	.short	0x0008
        /*0038*/ 	.byte	0x00, 0xf0, 0x21, 0x00


	//----- nvinfo : EIATTR_KPARAM_INFO
	.align		4
.L_261:
        /*003c*/ 	.byte	0x04, 0x17
        /*003e*/ 	.short	(.L_263 - .L_262)
.L_262:
        /*0040*/ 	.word	0x00000000
        /*0044*/ 	.short	0x0000
        /*0046*/ 	.short	0x0000
        /*0048*/ 	.byte	0x00, 0xf0, 0x21, 0x00


	//----- nvinfo : EIATTR_MAXREG_COUNT
	.align		4
.L_263:
        /*004c*/ 	.byte	0x03, 0x1b
        /*004e*/ 	.short	0x00ff


	//----- nvinfo : EIATTR_EXIT_INSTR_OFFSETS
	.align		4
        /*0050*/ 	.byte	0x04, 0x1c
        /*0052*/ 	.short	(.L_265 - .L_264)


	//   ....[0]....
.L_264:
        /*0054*/ 	.word	0x000001c0


	//   ....[1]....
        /*0058*/ 	.word	0x000006a0


	//   ....[2]....
        /*005c*/ 	.word	0x00000770


	//   ....[3]....
        /*0060*/ 	.word	0x000008a0


	//----- nvinfo : EIATTR_MAX_THREADS
	.align		4
.L_265:
        /*0064*/ 	.byte	0x04, 0x05
        /*0066*/ 	.short	(.L_267 - .L_266)
.L_266:
        /*0068*/ 	.word	0x00000100
        /*006c*/ 	.word	0x00000001
        /*0070*/ 	.word	0x00000001
.L_267:


//--------------------- .nv.info.cast_n_1281_to_1536__kernel --------------------------
	.section	.nv.info.cast_n_1281_to_1536__kernel,"",@"SHT_CUDA_INFO"
	.align	4


	//----- nvinfo : EIATTR_CUDA_API_VERSION
	.align		4
        /*0000*/ 	.byte	0x04, 0x37
        /*0002*/ 	.short	(.L_269 - .L_268)
.L_268:
        /*0004*/ 	.word	0x00000076


	//----- nvinfo : EIATTR_SW2861232_WAR
	.align		4
.L_269:
        /*0008*/ 	.byte	0x01, 0x35
	.zero		2


	//----- nvinfo : EIATTR_PARAM_CBANK
	.align		4
        /*000c*/ 	.byte	0x04, 0x0a
        /*000e*/ 	.short	(.L_271 - .L_270)
	.align		4
.L_270:
        /*0010*/ 	.word	index@(.nv.constant0.cast_n_1281_to_1536__kernel)
        /*0014*/ 	.short	0x0160
        /*0016*/ 	.short	0x0018


	//----- nvinfo : EIATTR_CBANK_PARAM_SIZE
	.align		4
.L_271:
        /*0018*/ 	.byte	0x03, 0x19
        /*001a*/ 	.short	0x0018


	//----- nvinfo : EIATTR_KPARAM_INFO
	.align		4
        /*001c*/ 	.byte	0x04, 0x17
        /*001e*/ 	.short	(.L_273 - .L_272)
.L_272:
        /*0020*/ 	.word	0x00000000
        /*0024*/ 	.short	0x0002
        /*0026*/ 	.short	0x0010
        /*0028*/ 	.byte	0x00, 0xf0, 0x21, 0x00


	//----- nvinfo : EIATTR_KPARAM_INFO
	.align		4
.L_273:
        /*002c*/ 	.byte	0x04, 0x17
        /*002e*/ 	.short	(.L_275 - .L_274)
.L_274:
        /*0030*/ 	.word	0x00000000
        /*0034*/ 	.short	0x0001
        /*0036*/ 	.short	0x0008
        /*0038*/ 	.byte	0x00, 0xf0, 0x21, 0x00


	//----- nvinfo : EIATTR_KPARAM_INFO
	.align		4
.L_275:
        /*003c*/ 	.byte	0x04, 0x17
        /*003e*/ 	.short	(.L_277 - .L_276)
.L_276:
        /*0040*/ 	.word	0x00000000
        /*0044*/ 	.short	0x0000
        /*0046*/ 	.short	0x0000
        /*0048*/ 	.byte	0x00, 0xf0, 0x21, 0x00


	//----- nvinfo : EIATTR_MAXREG_COUNT
	.align		4
.L_277:
        /*004c*/ 	.byte	0x03, 0x1b
        /*004e*/ 	.short	0x00ff


	//----- nvinfo : EIATTR_EXIT_INSTR_OFFSETS
	.align		4
        /*0050*/ 	.byte	0x04, 0x1c
        /*0052*/ 	.short	(.L_279 - .L_278)


	//   ....[0]....
.L_278:
        /*0054*/ 	.word	0x000001c0


	//   ....[1]....
        /*0058*/ 	.word	0x00000720


	//   ....[2]....
        /*005c*/ 	.word	0x00000a40


	//----- nvinfo : EIATTR_MAX_THREADS
	.align		4
.L_279:
        /*0060*/ 	.byte	0x04, 0x05
        /*0062*/ 	.short	(.L_281 - .L_280)
.L_280:
        /*0064*/ 	.word	0x00000100
        /*0068*/ 	.word	0x00000001
        /*006c*/ 	.word	0x00000001
.L_281:


//--------------------- .nv.info.cast_n_1025_to_1280__kernel --------------------------
	.section	.nv.info.cast_n_1025_to_1280__kernel,"",@"SHT_CUDA_INFO"
	.align	4


	//----- nvinfo : EIATTR_CUDA_API_VERSION
	.align		4
        /*0000*/ 	.byte	0x04, 0x37
        /*0002*/ 	.short	(.L_283 - .L_282)
.L_282:
        /*0004*/ 	.word	0x00000076


	//----- nvinfo : EIATTR_SW2861232_WAR
	.align		4
.L_283:
        /*0008*/ 	.byte	0x01, 0x35
	.zero		2


	//----- nvinfo : EIATTR_PARAM_CBANK
	.align		4
        /*000c*/ 	.byte	0x04, 0x0a
        /*000e*/ 	.short	(.L_285 - .L_284)
	.align		4
.L_284:
        /*0010*/ 	.word	index@(.nv.constant0.cast_n_1025_to_1280__kernel)
        /*0014*/ 	.short	0x0160
        /*0016*/ 	.short	0x0018


	//----- nvinfo : EIATTR_CBANK_PARAM_SIZE
	.align		4
.L_285:
        /*0018*/ 	.byte	0x03, 0x19
        /*001a*/ 	.short	0x0018


	//----- nvinfo : EIATTR_KPARAM_INFO
	.align		4
        /*001c*/ 	.byte	0x04, 0x17
        /*001e*/ 	.short	(.L_287 - .L_286)
.L_286:
        /*0020*/ 	.word	0x00000000
        /*0024*/ 	.short	0x0002
        /*0026*/ 	.short	0x0010
        /*0028*/ 	.byte	0x00, 0xf0, 0x21, 0x00


	//----- nvinfo : EIATTR_KPARAM_INFO
	.align		4
.L_287:
        /*002c*/ 	.byte	0x04, 0x17
        /*002e*/ 	.short	(.L_289 - .L_288)
.L_288:
        /*0030*/ 	.word	0x00000000
        /*0034*/ 	.short	0x0001
        /*0036*/ 	.short	0x0008
        /*0038*/ 	.byte	0x00, 0xf0, 0x21, 0x00


	//----- nvinfo : EIATTR_KPARAM_INFO
	.align		4
.L_289:
        /*003c*/ 	.byte	0x04, 0x17
        /*003e*/ 	.short	(.L_291 - .L_290)
.L_290:
        /*0040*/ 	.word	0x00000000
        /*0044*/ 	.short	0x0000
        /*0046*/ 	.short	0x0000
        /*0048*/ 	.byte	0x00, 0xf0, 0x21, 0x00


	//----- nvinfo : EIATTR_MAXREG_COUNT
	.align		4
.L_291:
        /*004c*/ 	.byte	0x03, 0x1b
        /*004e*/ 	.short	0x00ff


	//----- nvinfo : EIATTR_EXIT_INSTR_OFFSETS
	.align		4
        /*0050*/ 	.byte	0x04, 0x1c
        /*0052*/ 	.short	(.L_293 - .L_292)


	//   ....[0]....
.L_292:
        /*0054*/ 	.word	0x000001c0


	//   ....[1]....
        /*0058*/ 	.word	0x00000720


	//   ....[2]....
        /*005c*/ 	.word	0x00000a40


	//----- nvinfo : EIATTR_MAX_THREADS
	.align		4
.L_293:
        /*0060*/ 	.byte	0x04, 0x05
        /*0062*/ 	.short	(.L_295 - .L_294)
.L_294:
        /*0064*/ 	.word	0x00000100
        /*0068*/ 	.word	0x00000001
        /*006c*/ 	.word	0x00000001
.L_295:


//--------------------- .nv.info.cast_n_769_to_1024__kernel --------------------------
	.section	.nv.info.cast_n_769_to_1024__kernel,"",@"SHT_CUDA_INFO"
	.align	4


	//----- nvinfo : EIATTR_CUDA_API_VERSION
	.align		4
        /*0000*/ 	.byte	0x04, 0x37
        /*0002*/ 	.short	(.L_297 - .L_296)
.L_296:
        /*0004*/ 	.word	0x00000076


	//----- nvinfo : EIATTR_SW2861232_WAR
	.align		4
.L_297:
        /*0008*/ 	.byte	0x01, 0x35
	.zero		2


	//----- nvinfo : EIATTR_PARAM_CBANK
	.align		4
        /*000c*/ 	.byte	0x04, 0x0a
        /*000e*/ 	.short	(.L_299 - .L_298)
	.align		4
.L_298:
        /*0010*/ 	.word	index@(.nv.constant0.cast_n_769_to_1024__kernel)
        /*0014*/ 	.short	0x0160
        /*0016*/ 	.short	0x0018


	//----- nvinfo : EIATTR_CBANK_PARAM_SIZE
	.align		4
.L_299:
        /*0018*/ 	.byte	0x03, 0x19
        /*001a*/ 	.short	0x0018


	//----- nvinfo : EIATTR_KPARAM_INFO
	.align		4
        /*001c*/ 	.byte	0x04, 0x17
        /*001e*/ 	.short	(.L_301 - .L_300)
.L_300:
        /*0020*/ 	.word	0x00000000
        /*0024*/ 	.short	0x0002
        /*0026*/ 	.short	0x0010
        /*0028*/ 	.byte	0x00, 0xf0, 0x21, 0x00


	//----- nvinfo : EIATTR_KPARAM_INFO
	.align		4
.L_301:
        /*002c*/ 	.byte	0x04, 0x17
        /*002e*/ 	.short	(.L_303 - .L_302)
.L_302:
        /*0030*/ 	.word	0x00000000
        /*0034*/ 	.short	0x0001
        /*0036*/ 	.short	0x0008
        /*0038*/ 	.byte	0x00, 0xf0, 0x21, 0x00


	//----- nvinfo : EIATTR_KPARAM_INFO
	.align		4
.L_303:
        /*003c*/ 	.byte	0x04, 0x17
        /*003e*/ 	.short	(.L_305 - .L_304)
.L_304:
        /*0040*/ 	.word	0x00000000
        /*0044*/ 	.short	0x0000
        /*0046*/ 	.short	0x0000
        /*0048*/ 	.byte	0x00, 0xf0, 0x21, 0x00


	//----- nvinfo : EIATTR_MAXREG_COUNT
	.align		4
.L_305:
        /*004c*/ 	.byte	0x03, 0x1b
        /*004e*/ 	.short	0x00ff


	//----- nvinfo : EIATTR_EXIT_INSTR_OFFSETS
	.align		4
        /*0050*/ 	.byte	0x04, 0x1c
        /*0052*/ 	.short	(.L_307 - .L_306)


	//   ....[0]....
.L_306:
        /*0054*/ 	.word	0x00000070


	//   ....[1]....
        /*0058*/ 	.word	0x00000670


	//   ....[2]....
        /*005c*/ 	.word	0x00000990


	//----- nvinfo : EIATTR_MAX_THREADS
	.align		4
.L_307:
        /*0060*/ 	.byte	0x04, 0x05
        /*0062*/ 	.short	(.L_309 - .L_308)
.L_308:
        /*0064*/ 	.word	0x00000100
        /*0068*/ 	.word	0x00000001
        /*006c*/ 	.word	0x00000001
.L_309:


//--------------------- .nv.info.cast_n_513_to_768__kernel --------------------------
	.section	.nv.info.cast_n_513_to_768__kernel,"",@"SHT_CUDA_INFO"
	.align	4


	//----- nvinfo : EIATTR_CUDA_API_VERSION
	.align		4
        /*0000*/ 	.byte	0x04, 0x37
        /*0002*/ 	.short	(.L_311 - .L_310)
.L_310:
        /*0004*/ 	.word	0x00000076


	//----- nvinfo : EIATTR_SW2861232_WAR
	.align		4
.L_311:
        /*0008*/ 	.byte	0x01, 0x35
	.zero		2


	//----- nvinfo : EIATTR_PARAM_CBANK
	.align		4
        /*000c*/ 	.byte	0x04, 0x0a
        /*000e*/ 	.short	(.L_313 - .L_312)
	.align		4
.L_312:
        /*0010*/ 	.word	index@(.nv.constant0.cast_n_513_to_768__kernel)
        /*0014*/ 	.short	0x0160
        /*0016*/ 	.short	0x0018


	//----- nvinfo : EIATTR_CBANK_PARAM_SIZE
	.align		4
.L_313:
        /*0018*/ 	.byte	0x03, 0x19
        /*001a*/ 	.short	0x0018


	//----- nvinfo : EIATTR_KPARAM_INFO
	.align		4
        /*001c*/ 	.byte	0x04, 0x17
        /*001e*/ 	.short	(.L_315 - .L_314)
.L_314:
        /*0020*/ 	.word	0x00000000
        /*0024*/ 	.short	0x0002
        /*0026*/ 	.short	0x0010
        /*0028*/ 	.byte	0x00, 0xf0, 0x21, 0x00


	//----- nvinfo : EIATTR_KPARAM_INFO
	.align		4
.L_315:
        /*002c*/ 	.byte	0x04, 0x17
        /*002e*/ 	.short	(.L_317 - .L_316)
.L_316:
        /*0030*/ 	.word	0x00000000
        /*0034*/ 	.short	0x0001
        /*0036*/ 	.short	0x0008
        /*0038*/ 	.byte	0x00, 0xf0, 0x21, 0x00


	//----- nvinfo : EIATTR_KPARAM_INFO
	.align		4
.L_317:
        /*003c*/ 	.byte	0x04, 0x17
        /*003e*/ 	.short	(.L_319 - .L_318)
.L_318:
        /*0040*/ 	.word	0x00000000
        /*0044*/ 	.short	0x0000
        /*0046*/ 	.short	0x0000
        /*0048*/ 	.byte	0x00, 0xf0, 0x21, 0x00


	//----- nvinfo : EIATTR_MAXREG_COUNT
	.align		4
.L_319:
        /*004c*/ 	.byte	0x03, 0x1b
        /*004e*/ 	.short	0x00ff


	//----- nvinfo : EIATTR_EXIT_INSTR_OFFSETS
	.align		4
        /*0050*/ 	.byte	0x04, 0x1c
        /*0052*/ 	.short	(.L_321 - .L_320)


	//   ....[0]....
.L_320:
        /*0054*/ 	.word	0x000001c0


	//   ....[1]....
        /*0058*/ 	.word	0x000006a0


	//   ....[2]....
        /*005c*/ 	.word	0x00000770


	//   ....[3]....
        /*0060*/ 	.word	0x000008a0


	//----- nvinfo : EIATTR_MAX_THREADS
	.align		4
.L_321:
        /*0064*/ 	.byte	0x04, 0x05
        /*0066*/ 	.short	(.L_323 - .L_322)
.L_322:
        /*0068*/ 	.word	0x00000100
        /*006c*/ 	.word	0x00000001
        /*0070*/ 	.word	0x00000001
.L_323:


//--------------------- .nv.info.cast_n_257_to_512__kernel --------------------------
	.section	.nv.info.cast_n_257_to_512__kernel,"",@"SHT_CUDA_INFO"
	.align	4


	//----- nvinfo : EIATTR_CUDA_API_VERSION
	.align		4
        /*0000*/ 	.byte	0x04, 0x37
        /*0002*/ 	.short	(.L_325 - .L_324)
.L_324:
        /*0004*/ 	.word	0x00000076


	//----- nvinfo : EIATTR_SW2861232_WAR
	.align		4
.L_325:
        /*0008*/ 	.byte	0x01, 0x35
	.zero		2


	//----- nvinfo : EIATTR_PARAM_CBANK
	.align		4
        /*000c*/ 	.byte	0x04, 0x0a
        /*000e*/ 	.short	(.L_327 - .L_326)
	.align		4
.L_326:
        /*0010*/ 	.word	index@(.nv.constant0.cast_n_257_to_512__kernel)
        /*0014*/ 	.short	0x0160
        /*0016*/ 	.short	0x0018


	//----- nvinfo : EIATTR_CBANK_PARAM_SIZE
	.align		4
.L_327:
        /*0018*/ 	.byte	0x03, 0x19
        /*001a*/ 	.short	0x0018


	//----- nvinfo : EIATTR_KPARAM_INFO
	.align		4
        /*001c*/ 	.byte	0x04, 0x17
        /*001e*/ 	.short	(.L_329 - .L_328)
.L_328:
        /*0020*/ 	.word	0x00000000
        /*0024*/ 	.short	0x0002
        /*0026*/ 	.short	0x0010
        /*0028*/ 	.byte	0x00, 0xf0, 0x21, 0x00


	//----- nvinfo : EIATTR_KPARAM_INFO
	.align		4
.L_329:
        /*002c*/ 	.byte	0x04, 0x17
        /*002e*/ 	.short	(.L_331 - .L_330)
.L_330:
        /*0030*/ 	.word	0x00000000
        /*0034*/ 	.short	0x0001
        /*0036*/ 	.short	0x0008
        /*0038*/ 	.byte	0x00, 0xf0, 0x21, 0x00


	//----- nvinfo : EIATTR_KPARAM_INFO
	.align		4
.L_331:
        /*003c*/ 	.byte	0x04, 0x17
        /*003e*/ 	.short	(.L_333 - .L_332)
.L_332:
        /*0040*/ 	.word	0x00000000
        /*0044*/ 	.short	0x0000
        /*0046*/ 	.short	0x0000
        /*0048*/ 	.byte	0x00, 0xf0, 0x21, 0x00


	//----- nvinfo : EIATTR_MAXREG_COUNT
	.align		4
.L_333:
        /*004c*/ 	.byte	0x03, 0x1b
        /*004e*/ 	.short	0x00ff


	//----- nvinfo : EIATTR_EXIT_INSTR_OFFSETS
	.align		4
        /*0050*/ 	.byte	0x04, 0x1c
        /*0052*/ 	.short	(.L_335 - .L_334)


	//   ....[0]....
.L_334:
        /*0054*/ 	.word	0x00000070


	//   ....[1]....
        /*0058*/ 	.word	0x00000670


	//   ....[2]....
        /*005c*/ 	.word	0x00000990


	//----- nvinfo : EIATTR_MAX_THREADS
	.align		4
.L_335:
        /*0060*/ 	.byte	0x04, 0x05
        /*0062*/ 	.short	(.L_337 - .L_336)
.L_336:
        /*0064*/ 	.word	0x00000100
        /*0068*/ 	.word	0x00000001
        /*006c*/ 	.word	0x00000001
.L_337:


//--------------------- .nv.info.cast_n_1_to_256__kernel --------------------------
	.section	.nv.info.cast_n_1_to_256__kernel,"",@"SHT_CUDA_INFO"
	.align	4


	//----- nvinfo : EIATTR_CUDA_API_VERSION
	.align		4
        /*0000*/ 	.byte	0x04, 0x37
        /*0002*/ 	.short	(.L_339 - .L_338)
.L_338:
        /*0004*/ 	.word	0x00000076


	//----- nvinfo : EIATTR_SW2861232_WAR
	.align		4
.L_339:
        /*0008*/ 	.byte	0x01, 0x35
	.zero		2


	//----- nvinfo : EIATTR_PARAM_CBANK
	.align		4
        /*000c*/ 	.byte	0x04, 0x0a
        /*000e*/ 	.short	(.L_341 - .L_340)
	.align		4
.L_340:
        /*0010*/ 	.word	index@(.nv.constant0.cast_n_1_to_256__kernel)
        /*0014*/ 	.short	0x0160
        /*0016*/ 	.short	0x0018


	//----- nvinfo : EIATTR_CBANK_PARAM_SIZE
	.align		4
.L_341:
        /*0018*/ 	.byte	0x03, 0x19
        /*001a*/ 	.short	0x0018


	//----- nvinfo : EIATTR_KPARAM_INFO
	.align		4
        /*001c*/ 	.byte	0x04, 0x17
        /*001e*/ 	.short	(.L_343 - .L_342)
.L_342:
        /*0020*/ 	.word	0x00000000
        /*0024*/ 	.short	0x0002
        /*0026*/ 	.short	0x0010
        /*0028*/ 	.byte	0x00, 0xf0, 0x21, 0x00


	//----- nvinfo : EIATTR_KPARAM_INFO
	.align		4
.L_343:
        /*002c*/ 	.byte	0x04, 0x17
        /*002e*/ 	.short	(.L_345 - .L_344)
.L_344:
        /*0030*/ 	.word	0x00000000
        /*0034*/ 	.short	0x0001
        /*0036*/ 	.short	0x0008
        /*0038*/ 	.byte	0x00, 0xf0, 0x21, 0x00


	//----- nvinfo : EIATTR_KPARAM_INFO
	.align		4
.L_345:
        /*003c*/ 	.byte	0x04, 0x17
        /*003e*/ 	.short	(.L_347 - .L_346)
.L_346:
        /*0040*/ 	.word	0x00000000
        /*0044*/ 	.short	0x0000
        /*0046*/ 	.short	0x0000
        /*0048*/ 	.byte	0x00, 0xf0, 0x21, 0x00


	//----- nvinfo : EIATTR_MAXREG_COUNT
	.align		4
.L_347:
        /*004c*/ 	.byte	0x03, 0x1b
        /*004e*/ 	.short	0x00ff


	//----- nvinfo : EIATTR_EXIT_INSTR_OFFSETS
	.align		4
        /*0050*/ 	.byte	0x04, 0x1c
        /*0052*/ 	.short	(.L_349 - .L_348)


	//   ....[0]....
.L_348:
        /*0054*/ 	.word	0x00000070


	//   ....[1]....
        /*0058*/ 	.word	0x00000670


	//   ....[2]....
        /*005c*/ 	.word	0x00000990


	//----- nvinfo : EIATTR_MAX_THREADS
	.align		4
.L_349:
        /*0060*/ 	.byte	0x04, 0x05
        /*0062*/ 	.short	(.L_351 - .L_350)
.L_350:
        /*0064*/ 	.word	0x00000100
        /*0068*/ 	.word	0x00000001
        /*006c*/ 	.word	0x00000001
.L_351:


//--------------------- .nv.rel.action            --------------------------
	.section	.nv.rel.action,"",@"SHT_CUDA_RELOCINFO"
	.align	8
	.sectionentsize	8
        /*0000*/ 	.byte	0x4b, 0x00, 0x00, 0x00, 0x00, 0x00, 0x00, 0x00, 0x00, 0x02, 0x02, 0x08, 0x10, 0x0a, 0x2f, 0x22
        /* <DEDUP_REMOVED lines=13> */


//--------------------- .nv.constant0.cast_n_3841_to_4096__kernel --------------------------
	.section	.nv.constant0.cast_n_3841_to_4096__kernel,"a",@progbits
	.align	4
.nv.constant0.cast_n_3841_to_4096__kernel:
	.zero		376


//--------------------- .nv.constant0.cast_n_3585_to_3840__kernel --------------------------
	.section	.nv.constant0.cast_n_3585_to_3840__kernel,"a",@progbits
	.align	4
.nv.constant0.cast_n_3585_to_3840__kernel:
	.zero		376


//--------------------- .nv.constant0.cast_n_3329_to_3584__kernel --------------------------
	.section	.nv.constant0.cast_n_3329_to_3584__kernel,"a",@progbits
	.align	4
.nv.constant0.cast_n_3329_to_3584__kernel:
	.zero		376


//--------------------- .nv.constant0.cast_n_3073_to_3328__kernel --------------------------
	.section	.nv.constant0.cast_n_3073_to_3328__kernel,"a",@progbits
	.align	4
.nv.constant0.cast_n_3073_to_3328__kernel:
	.zero		376


//--------------------- .nv.constant0.cast_n_2817_to_3072__kernel --------------------------
	.section	.nv.constant0.cast_n_2817_to_3072__kernel,"a",@progbits
	.align	4
.nv.constant0.cast_n_2817_to_3072__kernel:
	.zero		376


//--------------------- .nv.constant0.cast_n_2561_to_2816__kernel --------------------------
	.section	.nv.constant0.cast_n_2561_to_2816__kernel,"a",@progbits
	.align	4
.nv.constant0.cast_n_2561_to_2816__kernel:
	.zero		376


//--------------------- .nv.constant0.cast_n_2305_to_2560__kernel --------------------------
	.section	.nv.constant0.cast_n_2305_to_2560__kernel,"a",@progbits
	.align	4
.nv.constant0.cast_n_2305_to_2560__kernel:
	.zero		376


//--------------------- .nv.constant0.cast_n_2049_to_2304__kernel --------------------------
	.section	.nv.constant0.cast_n_2049_to_2304__kernel,"a",@progbits
	.align	4
.nv.constant0.cast_n_2049_to_2304__kernel:
	.zero		376


//--------------------- .nv.constant0.cast_n_1793_to_2048__kernel --------------------------
	.section	.nv.constant0.cast_n_1793_to_2048__kernel,"a",@progbits
	.align	4
.nv.constant0.cast_n_1793_to_2048__kernel:
	.zero		376


//--------------------- .nv.constant0.cast_n_1537_to_1792__kernel --------------------------
	.section	.nv.constant0.cast_n_1537_to_1792__kernel,"a",@progbits
	.align	4
.nv.constant0.cast_n_1537_to_1792__kernel:
	.zero		376


//--------------------- .nv.constant0.cast_n_1281_to_1536__kernel --------------------------
	.section	.nv.constant0.cast_n_1281_to_1536__kernel,"a",@progbits
	.align	4
.nv.constant0.cast_n_1281_to_1536__kernel:
	.zero		376


//--------------------- .nv.constant0.cast_n_1025_to_1280__kernel --------------------------
	.section	.nv.constant0.cast_n_1025_to_1280__kernel,"a",@progbits
	.align	4
.nv.constant0.cast_n_1025_to_1280__kernel:
	.zero		376


//--------------------- .nv.constant0.cast_n_769_to_1024__kernel --------------------------
	.section	.nv.constant0.cast_n_769_to_1024__kernel,"a",@progbits
	.align	4
.nv.constant0.cast_n_769_to_1024__kernel:
	.zero		376


//--------------------- .nv.constant0.cast_n_513_to_768__kernel --------------------------
	.section	.nv.constant0.cast_n_513_to_768__kernel,"a",@progbits
	.align	4
.nv.constant0.cast_n_513_to_768__kernel:
	.zero		376


//--------------------- .nv.constant0.cast_n_257_to_512__kernel --------------------------
	.section	.nv.constant0.cast_n_257_to_512__kernel,"a",@progbits
	.align	4
.nv.constant0.cast_n_257_to_512__kernel:
	.zero		376


//--------------------- .nv.constant0.cast_n_1_to_256__kernel --------------------------
	.section	.nv.constant0.cast_n_1_to_256__kernel,"a",@progbits
	.align	4
.nv.constant0.cast_n_1_to_256__kernel:
	.zero		376


//--------------------- .text.cast_n_3841_to_4096__kernel --------------------------
	.section	.text.cast_n_3841_to_4096__kernel,"ax",@progbits
	.sectioninfo	@"SHI_REGISTERS=34"
	.align	128
        .global         cast_n_3841_to_4096__kernel
        .type           cast_n_3841_to_4096__kernel,@function
        .size           cast_n_3841_to_4096__kernel,(.L_x_55 - cast_n_3841_to_4096__kernel)
        .other          cast_n_3841_to_4096__kernel,@"STO_CUDA_ENTRY STV_DEFAULT"
cast_n_3841_to_4096__kernel:
.text.cast_n_3841_to_4096__kernel:
[----:B------:R-:W-:-:S02]  /*0000*/  IMAD.MOV.U32 R1, RZ, RZ, c[0x0][0x28] ;  /* 0x00000a00ff017624 */ /* 0x000fc400078e00ff */
[----:B------:R-:W-:Y:S02]  /*0010*/  IMAD.MOV.U32 R4, RZ, RZ, c[0x0][0x170] ;  /* 0x00005c00ff047624 */ /* 0x000fe400078e00ff */
[----:B------:R-:W-:-:S03]  /*0020*/  IMAD.MOV.U32 R5, RZ, RZ, c[0x0][0x174] ;  /* 0x00005d00ff057624 */ /* 0x000fc600078e00ff */
[----:B------:R-:W-:-:S04]  /*0030*/  ISETP.GE.U32.AND P0, PT, R4, 0x1, PT ;  /* 0x000000010400780c */ /* 0x000fc80003f06070 */
[----:B------:R-:W-:-:S13]  /*0040*/  ISETP.GE.AND.EX P0, PT, R5, RZ, PT, P0 ;  /* 0x000000ff0500720c */ /* 0x000fda0003f06300 */
[----:B------:R-:W-:Y:S05]  /*0050*/  @!P0 EXIT ;  /* 0x000000000000894d */ /* 0x000fea0003800000 */
[C---:B------:R-:W-:Y:S01]  /*0060*/  IADD3 R2, P0, R4.reuse, 0xfff, RZ ;  /* 0x00000fff04027810 */ /* 0x040fe20007f1e0ff */
[----:B------:R-:W0:Y:S01]  /*0070*/  S2UR UR4, SR_CTAID.X ;  /* 0x00000000000479c3 */ /* 0x000e220000002500 */
[----:B------:R-:W1:Y:S01]  /*0080*/  S2R R20, SR_TID.X ;  /* 0x0000000000147919 */ /* 0x000e620000002100 */
[----:B------:R-:W-:Y:S01]  /*0090*/  ISETP.GE.U32.AND P1, PT, R4, 0x1001, PT ;  /* 0x000010010400780c */ /* 0x000fe20003f26070 */
[----:B------:R-:W-:Y:S01]  /*00a0*/  UMOV UR5, URZ ;  /* 0x0000003f00057c82 */ /* 0x000fe20008000000 */
[----:B------:R-:W-:Y:S01]  /*00b0*/  IMAD.X R3, RZ, RZ, c[0x0][0x174], P0 ;  /* 0x00005d00ff037624 */ /* 0x000fe200000e06ff */
[----:B------:R-:W-:Y:S01]  /*00c0*/  ULDC.64 UR6, c[0x0][0x118] ;  /* 0x0000460000067ab9 */ /* 0x000fe20000000a00 */
[----:B------:R-:W-:-:S03]  /*00d0*/  ISETP.GE.AND.EX P1, PT, R5, RZ, PT, P1 ;  /* 0x000000ff0500720c */ /* 0x000fc60003f26310 */
[--C-:B------:R-:W-:Y:S02]  /*00e0*/  SHF.R.S64 R2, R2, 0xc, R3.reuse ;  /* 0x0000000c02027819 */ /* 0x100fe40000001003 */
[----:B------:R-:W-:Y:S02]  /*00f0*/  SHF.R.S32.HI R6, RZ, 0xc, R3 ;  /* 0x0000000cff067819 */ /* 0x000fe40000011403 */
[----:B------:R-:W-:-:S04]  /*0100*/  ISETP.GT.U32.AND P2, PT, R2, 0x1, PT ;  /* 0x000000010200780c */ /* 0x000fc80003f44070 */
[----:B------:R-:W-:-:S04]  /*0110*/  ISETP.GT.AND.EX P2, PT, R6, RZ, PT, P2 ;  /* 0x000000ff0600720c */ /* 0x000fc80003f44320 */
[----:B------:R-:W-:Y:S01]  /*0120*/  SEL R7, R2, 0x1, P2 ;  /* 0x0000000102077807 */ /* 0x000fe20001000000 */
[----:B0-----:R-:W-:-:S03]  /*0130*/  IMAD R27, R6, UR4, RZ ;  /* 0x00000004061b7c24 */ /* 0x001fc6000f8e02ff */
[----:B------:R-:W-:Y:S01]  /*0140*/  LOP3.LUT R0, R7, 0x1, RZ, 0xc0, !PT ;  /* 0x0000000107007812 */ /* 0x000fe200078ec0ff */
[----:B------:R-:W-:Y:S01]  /*0150*/  IMAD.WIDE.U32 R2, R2, UR4, RZ ;  /* 0x0000000402027c25 */ /* 0x000fe2000f8e00ff */
[----:B------:R-:W-:Y:S01]  /*0160*/  UMOV UR4, URZ ;  /* 0x0000003f00047c82 */ /* 0x000fe20008000000 */
[----:B------:R-:W-:Y:S02]  /*0170*/  SEL R6, R6, RZ, P2 ;  /* 0x000000ff06067207 */ /* 0x000fe40001000000 */
[----:B------:R-:W-:Y:S01]  /*0180*/  ISETP.NE.U32.AND P0, PT, R0, RZ, PT ;  /* 0x000000ff0000720c */ /* 0x000fe20003f05070 */
[----:B------:R-:W-:-:S03]  /*0190*/  IMAD.IADD R27, R3, 0x1, R27 ;  /* 0x00000001031b7824 */ /* 0x000fc600078e021b */
[----:B------:R-:W-:Y:S01]  /*01a0*/  ISETP.NE.AND.EX P0, PT, RZ, RZ, PT, P0 ;  /* 0x000000ffff00720c */ /* 0x000fe20003f05300 */
[----:B------:R-:W-:-:S12]  /*01b0*/  @!P1 BRA `(.L_x_0) ;  /* 0x000003f000009947 */ /* 0x000fd80003800000 */
[C---:B-1----:R-:W-:Y:S01]  /*01c0*/  SHF.L.U64.HI R5, R2.reuse, 0xb, R27 ;  /* 0x0000000b02057819 */ /* 0x042fe2000001021b */
[C---:B------:R-:W-:Y:S01]  /*01d0*/  IMAD.SHL.U32 R4, R2.reuse, 0x800, RZ ;  /* 0x0000080002047824 */ /* 0x040fe200078e00ff */
[----:B------:R-:W-:Y:S02]  /*01e0*/  LEA R28, P1, R2, R20, 0x8 ;  /* 0x00000014021c7211 */ /* 0x000fe400078240ff */
[----:B------:R-:W-:Y:S01]  /*01f0*/  IADD3 R9, P2, RZ, -c[0x0][0x170], RZ ;  /* 0x80005c00ff097a10 */ /* 0x000fe20007f5e0ff */
[----:B------:R-:W-:Y:S01]  /*0200*/  IMAD.WIDE.U32 R4, R20, 0x8, R4 ;  /* 0x0000000814047825 */ /* 0x000fe200078e0004 */
[----:B------:R-:W-:Y:S02]  /*0210*/  LEA.HI.X R29, R2, RZ, R27, 0x8, P1 ;  /* 0x000000ff021d7211 */ /* 0x000fe400008f441b */
[----:B------:R-:W-:Y:S01]  /*0220*/  IADD3 R0, P1, R0, -R7, RZ ;  /* 0x8000000700007210 */ /* 0x000fe20007f3e0ff */
[----:B------:R-:W-:Y:S01]  /*0230*/  IMAD.X R7, RZ, RZ, ~c[0x0][0x174], P2 ;  /* 0x80005d00ff077624 */ /* 0x000fe200010e06ff */
[C---:B------:R-:W-:Y:S01]  /*0240*/  LEA R30, P2, R4.reuse, c[0x0][0x168], 0x2 ;  /* 0x00005a00041e7a11 */ /* 0x040fe200078410ff */
[----:B------:R-:W-:Y:S01]  /*0250*/  IMAD.WIDE.U32 R28, R9, 0x140, R28 ;  /* 0x00000140091c7825 */ /* 0x000fe200078e001c */
[----:B------:R-:W-:-:S02]  /*0260*/  LEA R22, P4, R4, c[0x0][0x160], 0x1 ;  /* 0x0000580004167a11 */ /* 0x000fc400078808ff */
[----:B------:R-:W-:Y:S01]  /*0270*/  LEA.HI.X R31, R4, c[0x0][0x16c], R5, 0x2, P2 ;  /* 0x00005b00041f7a11 */ /* 0x000fe200010f1405 */
[----:B------:R-:W-:Y:S01]  /*0280*/  IMAD R7, R7, 0x140, RZ ;  /* 0x0000014007077824 */ /* 0x000fe200078e02ff */
[----:B------:R-:W-:Y:S02]  /*0290*/  IADD3 R30, P3, R30, 0x2000, RZ ;  /* 0x000020001e1e7810 */ /* 0x000fe40007f7e0ff */
[----:B------:R-:W-:Y:S01]  /*02a0*/  IADD3 R22, P5, R22, 0x1000, RZ ;  /* 0x0000100016167810 */ /* 0x000fe20007fbe0ff */
[----:B------:R-:W-:Y:S01]  /*02b0*/  IMAD.IADD R26, R29, 0x1, R7 ;  /* 0x000000011d1a7824 */ /* 0x000fe200078e0207 */
[----:B------:R-:W-:Y:S01]  /*02c0*/  LEA.HI.X R4, R4, c[0x0][0x164], R5, 0x1, P4 ;  /* 0x0000590004047a11 */ /* 0x000fe200020f0c05 */
[----:B------:R-:W-:Y:S02]  /*02d0*/  IMAD.X R29, RZ, RZ, ~R6, P1 ;  /* 0x000000ffff1d7224 */ /* 0x000fe400008e0e06 */
[----:B------:R-:W-:Y:S02]  /*02e0*/  IMAD.X R31, RZ, RZ, R31, P3 ;  /* 0x000000ffff1f7224 */ /* 0x000fe400018e061f */
[----:B------:R-:W-:-:S02]  /*02f0*/  IMAD.X R23, RZ, RZ, R4, P5 ;  /* 0x000000ffff177224 */ /* 0x000fc400028e0604 */
.L_x_1:
[----:B------:R-:W-:-:S04]  /*0300*/  IADD3 R4, P1, R28, 0x100, RZ ;  /* 0x000001001c047810 */ /* 0x000fc80007f3e0ff */
[----:B------:R-:W-:Y:S01]  /*0310*/  ISETP.GT.U32.AND P2, PT, R4, -0x1, PT ;  /* 0xffffffff0400780c */ /* 0x000fe20003f44070 */
[----:B------:R-:W-:Y:S01]  /*0320*/  IMAD.X R4, RZ, RZ, R26, P1 ;  /* 0x000000ffff047224 */ /* 0x000fe200008e061a */
[----:B------:R-:W-:-:S04]  /*0330*/  ISETP.GT.U32.AND P1, PT, R28, -0x1, PT ;  /* 0xffffffff1c00780c */ /* 0x000fc80003f24070 */
[----:B------:R-:W-:Y:S02]  /*0340*/  ISETP.GT.AND.EX P2, PT, R4, -0x1, PT, P2 ;  /* 0xffffffff0400780c */ /* 0x000fe40003f44320 */
[----:B------:R-:W-:-:S11]  /*0350*/  ISETP.GT.AND.EX P1, PT, R26, -0x1, PT, P1 ;  /* 0xffffffff1a00780c */ /* 0x000fd60003f24310 */
[----:B------:R0:W2:Y:S04]  /*0360*/  @!P2 LDG.E.128.CONSTANT R12, [R22.64] ;  /* 0x00000006160ca981 */ /* 0x0000a8000c1e9d00 */
[----:B------:R0:W3:Y:S01]  /*0370*/  @!P1 LDG.E.128.CONSTANT R8, [R22.64+-0x1000] ;  /* 0xfff0000616089981 */ /* 0x0000e2000c1e9d00 */
[----:B------:R-:W-:Y:S01]  /*0380*/  IMAD.MOV.U32 R24, RZ, RZ, R30 ;  /* 0x000000ffff187224 */ /* 0x000fe200078e001e */
[----:B------:R-:W-:Y:S01]  /*0390*/  UIADD3 UR4, UP0, UR4, 0x2, URZ ;  /* 0x0000000204047890 */ /* 0x000fe2000ff1e03f */
[----:B------:R-:W-:-:S03]  /*03a0*/  IMAD.MOV.U32 R25, RZ, RZ, R31 ;  /* 0x000000ffff197224 */ /* 0x000fc600078e001f */
[----:B------:R-:W-:Y:S01]  /*03b0*/  UIADD3.X UR5, URZ, UR5, URZ, UP0, !UPT ;  /* 0x000000053f057290 */ /* 0x000fe200087fe43f */
[----:B------:R-:W-:Y:S02]  /*03c0*/  IADD3 R30, P3, R24, 0x4000, RZ ;  /* 0x00004000181e7810 */ /* 0x000fe40007f7e0ff */
[----:B0-----:R-:W-:-:S03]  /*03d0*/  IADD3 R22, P4, R22, 0x2000, RZ ;  /* 0x0000200016167810 */ /* 0x001fc60007f9e0ff */
[----:B------:R-:W-:Y:S02]  /*03e0*/  IMAD.X R31, RZ, RZ, R25, P3 ;  /* 0x000000ffff1f7224 */ /* 0x000fe400018e0619 */
[----:B------:R-:W-:Y:S02]  /*03f0*/  IMAD.X R23, RZ, RZ, R23, P4 ;  /* 0x000000ffff177224 */ /* 0x000fe400020e0617 */
[--C-:B--2---:R-:W-:Y:S02]  /*0400*/  @!P2 HADD2.F32 R16, -RZ, R12.reuse.H0_H0 ;  /* 0x2000000cff10a230 */ /* 0x104fe40000004100 */
[----:B------:R-:W-:Y:S02]  /*0410*/  @!P2 HADD2.F32 R17, -RZ, R12.H1_H1 ;  /* 0x3000000cff11a230 */ /* 0x000fe40000004100 */
[--C-:B------:R-:W-:Y:S02]  /*0420*/  @!P2 HADD2.F32 R18, -RZ, R13.reuse.H0_H0 ;  /* 0x2000000dff12a230 */ /* 0x100fe40000004100 */
[----:B------:R-:W-:-:S02]  /*0430*/  @!P2 HADD2.F32 R19, -RZ, R13.H1_H1 ;  /* 0x3000000dff13a230 */ /* 0x000fc40000004100 */
[--C-:B------:R-:W-:Y:S02]  /*0440*/  @!P2 HADD2.F32 R12, -RZ, R14.reuse.H0_H0 ;  /* 0x2000000eff0ca230 */ /* 0x100fe40000004100 */
[----:B------:R-:W-:Y:S01]  /*0450*/  @!P2 HADD2.F32 R13, -RZ, R14.H1_H1 ;  /* 0x3000000eff0da230 */ /* 0x000fe20000004100 */
[----:B------:R0:W-:Y:S01]  /*0460*/  @!P2 STG.E.128 [R24.64], R16 ;  /* 0x000000101800a986 */ /* 0x0001e2000c101d06 */
[--C-:B------:R-:W-:Y:S02]  /*0470*/  @!P2 HADD2.F32 R14, -RZ, R15.reuse.H0_H0 ;  /* 0x2000000fff0ea230 */ /* 0x100fe40000004100 */
[----:B------:R-:W-:Y:S02]  /*0480*/  @!P2 HADD2.F32 R15, -RZ, R15.H1_H1 ;  /* 0x3000000fff0fa230 */ /* 0x000fe40000004100 */
[--C-:B---3--:R-:W-:Y:S02]  /*0490*/  @!P1 HADD2.F32 R4, -RZ, R8.reuse.H0_H0 ;  /* 0x20000008ff049230 */ /* 0x108fe40000004100 */
[----:B------:R-:W-:Y:S01]  /*04a0*/  @!P1 HADD2.F32 R5, -RZ, R8.H1_H1 ;  /* 0x30000008ff059230 */ /* 0x000fe20000004100 */
[----:B------:R1:W-:Y:S01]  /*04b0*/  @!P2 STG.E.128 [R24.64+0x10], R12 ;  /* 0x0000100c1800a986 */ /* 0x0003e2000c101d06 */
[----:B------:R-:W-:-:S02]  /*04c0*/  @!P1 HADD2.F32 R6, -RZ, R9.H0_H0 ;  /* 0x20000009ff069230 */ /* 0x000fc40000004100 */
[----:B------:R-:W-:Y:S02]  /*04d0*/  @!P1 HADD2.F32 R7, -RZ, R9.H1_H1 ;  /* 0x30000009ff079230 */ /* 0x000fe40000004100 */
[--C-:B------:R-:W-:Y:S02]  /*04e0*/  @!P1 HADD2.F32 R8, -RZ, R10.reuse.H0_H0 ;  /* 0x2000000aff089230 */ /* 0x100fe40000004100 */
[----:B------:R-:W-:Y:S01]  /*04f0*/  @!P1 HADD2.F32 R9, -RZ, R10.H1_H1 ;  /* 0x3000000aff099230 */ /* 0x000fe20000004100 */
[----:B------:R1:W-:Y:S01]  /*0500*/  @!P1 STG.E.128 [R24.64+-0x2000], R4 ;  /* 0xffe0000418009986 */ /* 0x0003e2000c101d06 */
[--C-:B------:R-:W-:Y:S01]  /*0510*/  @!P1 HADD2.F32 R10, -RZ, R11.reuse.H0_H0 ;  /* 0x2000000bff0a9230 */ /* 0x100fe20000004100 */
[----:B0-----:R-:W-:Y:S01]  /*0520*/  IADD3 R16, P2, R0, UR4, RZ ;  /* 0x0000000400107c10 */ /* 0x001fe2000ff5e0ff */
[----:B------:R-:W-:-:S05]  /*0530*/  @!P1 HADD2.F32 R11, -RZ, R11.H1_H1 ;  /* 0x3000000bff0b9230 */ /* 0x000fca0000004100 */
[----:B------:R1:W-:Y:S01]  /*0540*/  @!P1 STG.E.128 [R24.64+-0x1ff0], R8 ;  /* 0xffe0100818009986 */ /* 0x0003e2000c101d06 */
[----:B------:R-:W-:Y:S02]  /*0550*/  ISETP.NE.U32.AND P1, PT, R16, RZ, PT ;  /* 0x000000ff1000720c */ /* 0x000fe40003f25070 */
[----:B------:R-:W-:Y:S02]  /*0560*/  IADD3.X R16, R29, UR5, RZ, P2, !PT ;  /* 0x000000051d107c10 */ /* 0x000fe400097fe4ff */
[----:B------:R-:W-:Y:S02]  /*0570*/  IADD3 R28, P2, R28, 0x200, RZ ;  /* 0x000002001c1c7810 */ /* 0x000fe40007f5e0ff */
[----:B------:R-:W-:-:S03]  /*0580*/  ISETP.NE.AND.EX P1, PT, R16, RZ, PT, P1 ;  /* 0x000000ff1000720c */ /* 0x000fc60003f25310 */
[----:B------:R-:W-:-:S10]  /*0590*/  IMAD.X R26, RZ, RZ, R26, P2 ;  /* 0x000000ffff1a7224 */ /* 0x000fd400010e061a */
[----:B-1----:R-:W-:Y:S05]  /*05a0*/  @P1 BRA `(.L_x_1) ;  /* 0xfffffd5000001947 */ /* 0x002fea000383ffff */
.L_x_0:
[----:B-1----:R-:W-:Y:S05]  /*05b0*/  @!P0 EXIT ;  /* 0x000000000000894d */ /* 0x002fea0003800000 */
[----:B------:R-:W-:Y:S01]  /*05c0*/  IMAD.MOV.U32 R7, RZ, RZ, c[0x0][0x170] ;  /* 0x00005c00ff077624 */ /* 0x000fe200078e00ff */
[----:B------:R-:W-:Y:S01]  /*05d0*/  IADD3 R5, P0, R2, UR4, RZ ;  /* 0x0000000402057c10 */ /* 0x000fe2000ff1e0ff */
[----:B------:R-:W-:Y:S01]  /*05e0*/  IMAD.MOV.U32 R21, RZ, RZ, RZ ;  /* 0x000000ffff157224 */ /* 0x000fe200078e00ff */
[----:B------:R-:W-:Y:S02]  /*05f0*/  ULDC UR4, c[0x0][0x174] ;  /* 0x00005d0000047ab9 */ /* 0x000fe40000000800 */
[----:B------:R-:W-:Y:S01]  /*0600*/  UIMAD UR4, UR4, -0x140, URZ ;  /* 0xfffffec0040478a4 */ /* 0x000fe2000f8e023f */
[----:B------:R-:W-:Y:S01]  /*0610*/  IMAD.WIDE.U32 R2, R7, -0x140, R20 ;  /* 0xfffffec007027825 */ /* 0x000fe200078e0014 */
[----:B------:R-:W-:-:S04]  /*0620*/  IADD3.X R4, R27, UR5, RZ, P0, !PT ;  /* 0x000000051b047c10 */ /* 0x000fc800087fe4ff */
[----:B------:R-:W-:Y:S02]  /*0630*/  LEA R2, P1, R5, R2, 0x8 ;  /* 0x0000000205027211 */ /* 0x000fe400078240ff */
[----:B------:R-:W-:Y:S02]  /*0640*/  IADD3 R0, R3, UR4, -R7 ;  /* 0x0000000403007c10 */ /* 0x000fe4000fffe807 */
[----:B------:R-:W-:Y:S02]  /*0650*/  ISETP.GT.U32.AND P0, PT, R2, -0x1, PT ;  /* 0xffffffff0200780c */ /* 0x000fe40003f04070 */
[----:B------:R-:W-:-:S04]  /*0660*/  LEA.HI.X R0, R5, R0, R4, 0x8, P1 ;  /* 0x0000000005007211 */ /* 0x000fc800008f4404 */
[----:B------:R-:W-:-:S13]  /*0670*/  ISETP.GT.AND.EX P0, PT, R0, -0x1, PT, P0 ;  /* 0xffffffff0000780c */ /* 0x000fda0003f04300 */
[----:B------:R-:W-:Y:S05]  /*0680*/  @P0 EXIT ;  /* 0x000000000000094d */ /* 0x000fea0003800000 */
[C---:B------:R-:W-:Y:S01]  /*0690*/  SHF.L.U64.HI R3, R5.reuse, 0xb, R4 ;  /* 0x0000000b05037819 */ /* 0x040fe20000010204 */
[----:B------:R-:W-:-:S04]  /*06a0*/  IMAD.SHL.U32 R2, R5, 0x800, RZ ;  /* 0x0000080005027824 */ /* 0x000fc800078e00ff */
[----:B------:R-:W-:-:S05]  /*06b0*/  IMAD.WIDE.U32 R20, R20, 0x8, R2 ;  /* 0x0000000814147825 */ /* 0x000fca00078e0002 */
[----:B------:R-:W-:-:S04]  /*06c0*/  LEA R4, P0, R20, c[0x0][0x160], 0x1 ;  /* 0x0000580014047a11 */ /* 0x000fc800078008ff */
[----:B------:R-:W-:-:S06]  /*06d0*/  LEA.HI.X R5, R20, c[0x0][0x164], R21, 0x1, P0 ;  /* 0x0000590014057a11 */ /* 0x000fcc00000f0c15 */
[----:B------:R-:W2:Y:S01]  /*06e0*/  LDG.E.128.CONSTANT R4, [R4.64] ;  /* 0x0000000604047981 */ /* 0x000ea2000c1e9d00 */
[----:B------:R-:W-:-:S04]  /*06f0*/  LEA R2, P0, R20, c[0x0][0x168], 0x2 ;  /* 0x00005a0014027a11 */ /* 0x000fc800078010ff */
[----:B------:R-:W-:Y:S01]  /*0700*/  LEA.HI.X R3, R20, c[0x0][0x16c], R21, 0x2, P0 ;  /* 0x00005b0014037a11 */ /* 0x000fe200000f1415 */
[--C-:B--2---:R-:W-:Y:S02]  /*0710*/  HADD2.F32 R8, -RZ, R4.reuse.H0_H0 ;  /* 0x20000004ff087230 */ /* 0x104fe40000004100 */
[----:B------:R-:W-:Y:S02]  /*0720*/  HADD2.F32 R9, -RZ, R4.H1_H1 ;  /* 0x30000004ff097230 */ /* 0x000fe40000004100 */
[--C-:B------:R-:W-:Y:S02]  /*0730*/  HADD2.F32 R10, -RZ, R5.reuse.H0_H0 ;  /* 0x20000005ff0a7230 */ /* 0x100fe40000004100 */
[----:B------:R-:W-:Y:S02]  /*0740*/  HADD2.F32 R11, -RZ, R5.H1_H1 ;  /* 0x30000005ff0b7230 */ /* 0x000fe40000004100 */
[--C-:B------:R-:W-:Y:S02]  /*0750*/  HADD2.F32 R12, -RZ, R6.reuse.H0_H0 ;  /* 0x20000006ff0c7230 */ /* 0x100fe40000004100 */
[----:B------:R-:W-:Y:S01]  /*0760*/  HADD2.F32 R13, -RZ, R6.H1_H1 ;  /* 0x30000006ff0d7230 */ /* 0x000fe20000004100 */
[----:B------:R-:W-:Y:S01]  /*0770*/  STG.E.128 [R2.64], R8 ;  /* 0x0000000802007986 */ /* 0x000fe2000c101d06 */
[----:B------:R-:W-:-:S02]  /*0780*/  HADD2.F32 R14, -RZ, R7.H0_H0 ;  /* 0x20000007ff0e7230 */ /* 0x000fc40000004100 */
[----:B------:R-:W-:-:S05]  /*0790*/  HADD2.F32 R15, -RZ, R7.H1_H1 ;  /* 0x30000007ff0f7230 */ /* 0x000fca0000004100 */
[----:B------:R-:W-:Y:S01]  /*07a0*/  STG.E.128 [R2.64+0x10], R12 ;  /* 0x0000100c02007986 */ /* 0x000fe2000c101d06 */
[----:B------:R-:W-:Y:S05]  /*07b0*/  EXIT ;  /* 0x000000000000794d */ /* 0x000fea0003800000 */
.L_x_2:
[----:B------:R-:W-:-:S00]  /*07c0*/  BRA `(.L_x_2) ;  /* 0xfffffff000007947 */ /* 0x000fc0000383ffff */
[----:B------:R-:W-:-:S00]  /*07d0*/  NOP ;  /* 0x0000000000007918 */ /* 0x000fc00000000000 */
        /* <DEDUP_REMOVED lines=10> */
.L_x_55:


//--------------------- .text.cast_n_3585_to_3840__kernel --------------------------
	.section	.text.cast_n_3585_to_3840__kernel,"ax",@progbits
	.sectioninfo	@"SHI_REGISTERS=35"
	.align	128
        .global         cast_n_3585_to_3840__kernel
        .type           cast_n_3585_to_3840__kernel,@function
        .size           cast_n_3585_to_3840__kernel,(.L_x_56 - cast_n_3585_to_3840__kernel)
        .other          cast_n_3585_to_3840__kernel,@"STO_CUDA_ENTRY STV_DEFAULT"
cast_n_3585_to_3840__kernel:
.text.cast_n_3585_to_3840__kernel:
[----:B------:R-:W-:-:S02]  /*0000*/  IMAD.MOV.U32 R1, RZ, RZ, c[0x0][0x28] ;  /* 0x00000a00ff017624 */ /* 0x000fc400078e00ff */
[----:B------:R-:W-:-:S05]  /*0010*/  IMAD.MOV.U32 R8, RZ, RZ, c[0x0][0x170] ;  /* 0x00005c00ff087624 */ /* 0x000fca00078e00ff */
[----:B------:R-:W-:-:S05]  /*0020*/  IADD3 R8, P0, R8, 0xeff, RZ ;  /* 0x00000eff08087810 */ /* 0x000fca0007f1e0ff */
[----:B------:R-:W-:-:S04]  /*0030*/  IMAD.X R9, RZ, RZ, c[0x0][0x174], P0 ;  /* 0x00005d00ff097624 */ /* 0x000fc800000e06ff */
[----:B------:R-:W-:-:S06]  /*0040*/  IMAD.WIDE.U32 R2, R9, -0x77777777, RZ ;  /* 0x8888888909027825 */ /* 0x000fcc00078e00ff */
[----:B------:R-:W-:-:S04]  /*0050*/  IMAD.WIDE.U32 R4, P0, R8, -0x77777778, R2 ;  /* 0x8888888808047825 */ /* 0x000fc80007800002 */
[C---:B------:R-:W-:Y:S01]  /*0060*/  IMAD.WIDE.U32 R2, R8.reuse, -0x77777777, RZ ;  /* 0x8888888908027825 */ /* 0x040fe200078e00ff */
[----:B------:R-:W-:-:S04]  /*0070*/  IADD3 R6, P1, R8, R5, RZ ;  /* 0x0000000508067210 */ /* 0x000fc80007f3e0ff */
[----:B------:R-:W-:Y:S02]  /*0080*/  IADD3.X R7, RZ, R9, RZ, P0, P1 ;  /* 0x00000009ff077210 */ /* 0x000fe400007e24ff */
[----:B------:R-:W-:Y:S02]  /*0090*/  IADD3 RZ, P0, R3, R4, RZ ;  /* 0x0000000403ff7210 */ /* 0x000fe40007f1e0ff */
[----:B------:R-:W-:-:S03]  /*00a0*/  ISETP.LT.AND P1, PT, R9, RZ, PT ;  /* 0x000000ff0900720c */ /* 0x000fc60003f21270 */
[----:B------:R-:W-:-:S05]  /*00b0*/  IMAD.WIDE.U32.X R2, R9, -0x77777778, R6, P0 ;  /* 0x8888888809027825 */ /* 0x000fca00000e0406 */
[----:B------:R-:W-:-:S05]  /*00c0*/  IADD3 R10, P0, -R8, R2, RZ ;  /* 0x00000002080a7210 */ /* 0x000fca0007f1e1ff */
[----:B------:R-:W-:Y:S01]  /*00d0*/  IMAD.X R2, R3, 0x1, ~R9, P0 ;  /* 0x0000000103027824 */ /* 0x000fe200000e0e09 */
[----:B------:R-:W-:-:S04]  /*00e0*/  IADD3 R3, P0, R10, 0x77777777, RZ ;  /* 0x777777770a037810 */ /* 0x000fc80007f1e0ff */
[----:B------:R-:W-:Y:S02]  /*00f0*/  IADD3.X R11, R2, 0x77777777, RZ, P0, !PT ;  /* 0x77777777020b7810 */ /* 0x000fe400007fe4ff */
[----:B------:R-:W-:Y:S02]  /*0100*/  SEL R10, R3, R10, P1 ;  /* 0x0000000a030a7207 */ /* 0x000fe40000800000 */
[----:B------:R-:W-:-:S04]  /*0110*/  SEL R11, R11, R2, P1 ;  /* 0x000000020b0b7207 */ /* 0x000fc80000800000 */
[----:B------:R-:W-:-:S04]  /*0120*/  SHF.R.S64 R10, R10, 0xb, R11 ;  /* 0x0000000b0a0a7819 */ /* 0x000fc8000000100b */
[----:B------:R-:W-:-:S04]  /*0130*/  LEA.HI R10, P0, R11, R10, RZ, 0x1 ;  /* 0x0000000a0b0a7211 */ /* 0x000fc800078108ff */
[----:B------:R-:W-:Y:S01]  /*0140*/  LEA.HI.X.SX32 R11, R11, RZ, 0x15, P0 ;  /* 0x000000ff0b0b7211 */ /* 0x000fe200000faeff */
[----:B------:R-:W-:-:S04]  /*0150*/  IMAD.HI.U32 R9, R10, -0xf00, R8 ;  /* 0xfffff1000a097827 */ /* 0x000fc800078e0008 */
[----:B------:R-:W-:-:S05]  /*0160*/  IMAD R6, R11, -0xf00, RZ ;  /* 0xfffff1000b067824 */ /* 0x000fca00078e02ff */
[----:B------:R-:W-:-:S04]  /*0170*/  IADD3 R6, R9, -R10, R6 ;  /* 0x8000000a09067210 */ /* 0x000fc80007ffe006 */
[--C-:B------:R-:W-:Y:S02]  /*0180*/  SHF.R.S32.HI R7, RZ, 0x1f, R6.reuse ;  /* 0x0000001fff077819 */ /* 0x100fe40000011406 */
[----:B------:R-:W-:Y:S02]  /*0190*/  SHF.R.S32.HI R6, RZ, 0x1f, R6 ;  /* 0x0000001fff067819 */ /* 0x000fe40000011406 */
[----:B------:R-:W-:-:S04]  /*01a0*/  IADD3 R2, P1, R7, R10, RZ ;  /* 0x0000000a07027210 */ /* 0x000fc80007f3e0ff */
[----:B------:R-:W-:Y:S01]  /*01b0*/  ISETP.GE.U32.AND P0, PT, R2, 0x1, PT ;  /* 0x000000010200780c */ /* 0x000fe20003f06070 */
[----:B------:R-:W-:-:S05]  /*01c0*/  IMAD.X R0, R6, 0x1, R11, P1 ;  /* 0x0000000106007824 */ /* 0x000fca00008e060b */
[----:B------:R-:W-:-:S13]  /*01d0*/  ISETP.GE.AND.EX P0, PT, R0, RZ, PT, P0 ;  /* 0x000000ff0000720c */ /* 0x000fda0003f06300 */
[----:B------:R-:W-:Y:S05]  /*01e0*/  @!P0 EXIT ;  /* 0x000000000000894d */ /* 0x000fea0003800000 */
[----:B------:R-:W0:Y:S01]  /*01f0*/  S2UR UR4, SR_CTAID.X ;  /* 0x00000000000479c3 */ /* 0x000e220000002500 */
[----:B------:R-:W1:Y:S01]  /*0200*/  S2R R20, SR_TID.X ;  /* 0x0000000000147919 */ /* 0x000e620000002100 */
[C---:B------:R-:W-:Y:S01]  /*0210*/  ISETP.NE.U32.AND P1, PT, R2.reuse, 0x1, PT ;  /* 0x000000010200780c */ /* 0x040fe20003f25070 */
[----:B------:R-:W-:Y:S01]  /*0220*/  UMOV UR5, URZ ;  /* 0x0000003f00057c82 */ /* 0x000fe20008000000 */
[----:B------:R-:W-:Y:S01]  /*0230*/  LOP3.LUT R26, R2, 0x1, RZ, 0xc0, !PT ;  /* 0x00000001021a7812 */ /* 0x000fe200078ec0ff */
[----:B------:R-:W-:Y:S01]  /*0240*/  ULDC.64 UR6, c[0x0][0x118] ;  /* 0x0000460000067ab9 */ /* 0x000fe20000000a00 */
[----:B------:R-:W-:Y:S02]  /*0250*/  ISETP.NE.AND.EX P1, PT, R0, RZ, PT, P1 ;  /* 0x000000ff0000720c */ /* 0x000fe40003f25310 */
[----:B------:R-:W-:-:S04]  /*0260*/  ISETP.NE.U32.AND P0, PT, R26, RZ, PT ;  /* 0x000000ff1a00720c */ /* 0x000fc80003f05070 */
[----:B------:R-:W-:Y:S01]  /*0270*/  ISETP.NE.AND.EX P0, PT, RZ, RZ, PT, P0 ;  /* 0x000000ffff00720c */ /* 0x000fe20003f05300 */
[----:B0-----:R-:W-:Y:S02]  /*0280*/  IMAD R27, R0, UR4, RZ ;  /* 0x00000004001b7c24 */ /* 0x001fe4000f8e02ff */
[----:B------:R-:W-:Y:S01]  /*0290*/  IMAD.WIDE.U32 R2, R2, UR4, RZ ;  /* 0x0000000402027c25 */ /* 0x000fe2000f8e00ff */
[----:B------:R-:W-:-:S03]  /*02a0*/  UMOV UR4, URZ ;  /* 0x0000003f00047c82 */ /* 0x000fc60008000000 */
[----:B------:R-:W-:Y:S01]  /*02b0*/  IMAD.IADD R27, R3, 0x1, R27 ;  /* 0x00000001031b7824 */ /* 0x000fe200078e021b */
[----:B------:R-:W-:Y:S05]  /*02c0*/  @!P1 BRA `(.L_x_3) ;  /* 0x000003f000009947 */ /* 0x000fea0003800000 */
[C---:B-1----:R-:W-:Y:S01]  /*02d0*/  SHF.L.U64.HI R5, R2.reuse, 0xb, R27 ;  /* 0x0000000b02057819 */ /* 0x042fe2000001021b */
[C---:B------:R-:W-:Y:S01]  /*02e0*/  IMAD.SHL.U32 R4, R2.reuse, 0x800, RZ ;  /* 0x0000080002047824 */ /* 0x040fe200078e00ff */
[----:B------:R-:W-:Y:S02]  /*02f0*/  LEA R30, P1, R2, R20, 0x8 ;  /* 0x00000014021e7211 */ /* 0x000fe400078240ff */
[----:B------:R-:W-:Y:S01]  /*0300*/  IADD3 R26, P3, P4, -R10, R26, -R7 ;  /* 0x0000001a0a1a7210 */ /* 0x000fe20007c7e907 */
[----:B------:R-:W-:Y:S01]  /*0310*/  IMAD.WIDE.U32 R4, R20, 0x8, R4 ;  /* 0x0000000814047825 */ /* 0x000fe200078e0004 */
[----:B------:R-:W-:Y:S02]  /*0320*/  IADD3 R7, P2, RZ, -c[0x0][0x170], RZ ;  /* 0x80005c00ff077a10 */ /* 0x000fe40007f5e0ff */
[----:B------:R-:W-:Y:S02]  /*0330*/  LEA.HI.X R31, R2, RZ, R27, 0x8, P1 ;  /* 0x000000ff021f7211 */ /* 0x000fe400008f441b */
[----:B------:R-:W-:Y:S01]  /*0340*/  IADD3.X R0, ~R11, RZ, ~R6, P3, P4 ;  /* 0x000000ff0b007210 */ /* 0x000fe20001fe8d06 */
        /* <DEDUP_REMOVED lines=10> */
[----:B------:R-:W-:-:S04]  /*03f0*/  IMAD.X R32, RZ, RZ, R32, P2 ;  /* 0x000000ffff207224 */ /* 0x000fc800010e0620 */
[----:B------:R-:W-:-:S02]  /*0400*/  IMAD.X R23, RZ, RZ, R4, P4 ;  /* 0x000000ffff177224 */ /* 0x000fc400020e0604 */
.L_x_4:
        /* <DEDUP_REMOVED lines=43> */
.L_x_3:
        /* <DEDUP_REMOVED lines=33> */
.L_x_5:
        /* <DEDUP_REMOVED lines=11> */
.L_x_56:


//--------------------- .text.cast_n_3329_to_3584__kernel --------------------------
	.section	.text.cast_n_3329_to_3584__kernel,"ax",@progbits
	.sectioninfo	@"SHI_REGISTERS=35"
	.align	128
        .global         cast_n_3329_to_3584__kernel
        .type           cast_n_3329_to_3584__kernel,@function
        .size           cast_n_3329_to_3584__kernel,(.L_x_57 - cast_n_3329_to_3584__kernel)
        .other          cast_n_3329_to_3584__kernel,@"STO_CUDA_ENTRY STV_DEFAULT"
cast_n_3329_to_3584__kernel:
.text.cast_n_3329_to_3584__kernel:
[----:B------:R-:W-:-:S02]  /*0000*/  IMAD.MOV.U32 R1, RZ, RZ, c[0x0][0x28] ;  /* 0x00000a00ff017624 */ /* 0x000fc400078e00ff */
[----:B------:R-:W-:-:S05]  /*0010*/  IMAD.MOV.U32 R8, RZ, RZ, c[0x0][0x170] ;  /* 0x00005c00ff087624 */ /* 0x000fca00078e00ff */
[----:B------:R-:W-:-:S05]  /*0020*/  IADD3 R8, P0, R8, 0xdff, RZ ;  /* 0x00000dff08087810 */ /* 0x000fca0007f1e0ff */
[----:B------:R-:W-:-:S04]  /*0030*/  IMAD.X R9, RZ, RZ, c[0x0][0x174], P0 ;  /* 0x00005d00ff097624 */ /* 0x000fc800000e06ff */
[C---:B------:R-:W-:Y:S01]  /*0040*/  IMAD.WIDE.U32 R2, R9.reuse, 0x24924925, RZ ;  /* 0x2492492509027825 */ /* 0x040fe200078e00ff */
[----:B------:R-:W-:-:S05]  /*0050*/  ISETP.LT.AND P1, PT, R9, RZ, PT ;  /* 0x000000ff0900720c */ /* 0x000fca0003f21270 */
[----:B------:R-:W-:-:S04]  /*0060*/  IMAD.WIDE.U32 R4, P0, R8, 0x49249249, R2 ;  /* 0x4924924908047825 */ /* 0x000fc80007800002 */
[----:B------:R-:W-:-:S04]  /*0070*/  IMAD.WIDE.U32 R2, R8, 0x24924925, RZ ;  /* 0x2492492508027825 */ /* 0x000fc800078e00ff */
[----:B------:R-:W-:Y:S01]  /*0080*/  IMAD.X R7, RZ, RZ, RZ, P0 ;  /* 0x000000ffff077224 */ /* 0x000fe200000e06ff */
[----:B------:R-:W-:Y:S01]  /*0090*/  IADD3 RZ, P0, R3, R4, RZ ;  /* 0x0000000403ff7210 */ /* 0x000fe20007f1e0ff */
[----:B------:R-:W-:-:S04]  /*00a0*/  IMAD.MOV.U32 R6, RZ, RZ, R5 ;  /* 0x000000ffff067224 */ /* 0x000fc800078e0005 */
[----:B------:R-:W-:-:S05]  /*00b0*/  IMAD.WIDE.U32.X R2, R9, 0x49249249, R6, P0 ;  /* 0x4924924909027825 */ /* 0x000fca00000e0406 */
[----:B------:R-:W-:-:S04]  /*00c0*/  IADD3 R5, P0, R2, -0x24924925, RZ ;  /* 0xdb6db6db02057810 */ /* 0x000fc80007f1e0ff */
[----:B------:R-:W-:Y:S02]  /*00d0*/  IADD3.X R7, R3, -0x4924924a, RZ, P0, !PT ;  /* 0xb6db6db603077810 */ /* 0x000fe400007fe4ff */
        /* <DEDUP_REMOVED lines=49> */
.L_x_7:
        /* <DEDUP_REMOVED lines=43> */
.L_x_6:
        /* <DEDUP_REMOVED lines=33> */
.L_x_8:
        /* <DEDUP_REMOVED lines=13> */
.L_x_57:


//--------------------- .text.cast_n_3073_to_3328__kernel --------------------------
	.section	.text.cast_n_3073_to_3328__kernel,"ax",@progbits
	.sectioninfo	@"SHI_REGISTERS=35"
	.align	128
        .global         cast_n_3073_to_3328__kernel
        .type           cast_n_3073_to_3328__kernel,@function
        .size           cast_n_3073_to_3328__kernel,(.L_x_58 - cast_n_3073_to_3328__kernel)
        .other          cast_n_3073_to_3328__kernel,@"STO_CUDA_ENTRY STV_DEFAULT"
cast_n_3073_to_3328__kernel:
.text.cast_n_3073_to_3328__kernel:
[----:B------:R-:W-:-:S02]  /*0000*/  IMAD.MOV.U32 R1, RZ, RZ, c[0x0][0x28] ;  /* 0x00000a00ff017624 */ /* 0x000fc400078e00ff */
[----:B------:R-:W-:-:S05]  /*0010*/  IMAD.MOV.U32 R8, RZ, RZ, c[0x0][0x170] ;  /* 0x00005c00ff087624 */ /* 0x000fca00078e00ff */
[----:B------:R-:W-:-:S05]  /*0020*/  IADD3 R8, P0, R8, 0xcff, RZ ;  /* 0x00000cff08087810 */ /* 0x000fca0007f1e0ff */
[----:B------:R-:W-:-:S04]  /*0030*/  IMAD.X R9, RZ, RZ, c[0x0][0x174], P0 ;  /* 0x00005d00ff097624 */ /* 0x000fc800000e06ff */
[C---:B------:R-:W-:Y:S01]  /*0040*/  IMAD.WIDE.U32 R2, R9.reuse, -0x3b13b13b, RZ ;  /* 0xc4ec4ec509027825 */ /* 0x040fe200078e00ff */
[----:B------:R-:W-:-:S05]  /*0050*/  ISETP.LT.AND P1, PT, R9, RZ, PT ;  /* 0x000000ff0900720c */ /* 0x000fca0003f21270 */
[----:B------:R-:W-:-:S04]  /*0060*/  IMAD.WIDE.U32 R4, P0, R8, 0x4ec4ec4e, R2 ;  /* 0x4ec4ec4e08047825 */ /* 0x000fc80007800002 */
[----:B------:R-:W-:-:S04]  /*0070*/  IMAD.WIDE.U32 R2, R8, -0x3b13b13b, RZ ;  /* 0xc4ec4ec508027825 */ /* 0x000fc800078e00ff */
[----:B------:R-:W-:Y:S01]  /*0080*/  IMAD.X R7, RZ, RZ, RZ, P0 ;  /* 0x000000ffff077224 */ /* 0x000fe200000e06ff */
[----:B------:R-:W-:Y:S01]  /*0090*/  IADD3 RZ, P0, R3, R4, RZ ;  /* 0x0000000403ff7210 */ /* 0x000fe20007f1e0ff */
[----:B------:R-:W-:-:S04]  /*00a0*/  IMAD.MOV.U32 R6, RZ, RZ, R5 ;  /* 0x000000ffff067224 */ /* 0x000fc800078e0005 */
[----:B------:R-:W-:-:S05]  /*00b0*/  IMAD.WIDE.U32.X R2, R9, 0x4ec4ec4e, R6, P0 ;  /* 0x4ec4ec4e09027825 */ /* 0x000fca00000e0406 */
[----:B------:R-:W-:-:S04]  /*00c0*/  IADD3 R5, P0, R2, 0x3b13b13b, RZ ;  /* 0x3b13b13b02057810 */ /* 0x000fc80007f1e0ff */
        /* <DEDUP_REMOVED lines=50> */
.L_x_10:
        /* <DEDUP_REMOVED lines=43> */
.L_x_9:
        /* <DEDUP_REMOVED lines=33> */
.L_x_11:
        /* <DEDUP_REMOVED lines=13> */
.L_x_58:


//--------------------- .text.cast_n_2817_to_3072__kernel --------------------------
	.section	.text.cast_n_2817_to_3072__kernel,"ax",@progbits
	.sectioninfo	@"SHI_REGISTERS=35"
	.align	128
        .global         cast_n_2817_to_3072__kernel
        .type           cast_n_2817_to_3072__kernel,@function
        .size           cast_n_2817_to_3072__kernel,(.L_x_59 - cast_n_2817_to_3072__kernel)
        .other          cast_n_2817_to_3072__kernel,@"STO_CUDA_ENTRY STV_DEFAULT"
cast_n_2817_to_3072__kernel:
.text.cast_n_2817_to_3072__kernel:
        /* <DEDUP_REMOVED lines=63> */
.L_x_13:
        /* <DEDUP_REMOVED lines=43> */
.L_x_12:
        /* <DEDUP_REMOVED lines=33> */
.L_x_14:
        /* <DEDUP_REMOVED lines=13> */
.L_x_59:


//--------------------- .text.cast_n_2561_to_2816__kernel --------------------------
	.section	.text.cast_n_2561_to_2816__kernel,"ax",@progbits
	.sectioninfo	@"SHI_REGISTERS=35"
	.align	128
        .global         cast_n_2561_to_2816__kernel
        .type           cast_n_2561_to_2816__kernel,@function
        .size           cast_n_2561_to_2816__kernel,(.L_x_60 - cast_n_2561_to_2816__kernel)
        .other          cast_n_2561_to_2816__kernel,@"STO_CUDA_ENTRY STV_DEFAULT"
cast_n_2561_to_2816__kernel:
.text.cast_n_2561_to_2816__kernel:
        /* <DEDUP_REMOVED lines=63> */
.L_x_16:
        /* <DEDUP_REMOVED lines=43> */
.L_x_15:
        /* <DEDUP_REMOVED lines=33> */
.L_x_17:
        /* <DEDUP_REMOVED lines=13> */
.L_x_60:


//--------------------- .text.cast_n_2305_to_2560__kernel --------------------------
	.section	.text.cast_n_2305_to_2560__kernel,"ax",@progbits
	.sectioninfo	@"SHI_REGISTERS=35"
	.align	128
        .global         cast_n_2305_to_2560__kernel
        .type           cast_n_2305_to_2560__kernel,@function
        .size           cast_n_2305_to_2560__kernel,(.L_x_61 - cast_n_2305_to_2560__kernel)
        .other          cast_n_2305_to_2560__kernel,@"STO_CUDA_ENTRY STV_DEFAULT"
cast_n_2305_to_2560__kernel:
.text.cast_n_2305_to_2560__kernel:
        /* <DEDUP_REMOVED lines=63> */
.L_x_19:
        /* <DEDUP_REMOVED lines=43> */
.L_x_18:
        /* <DEDUP_REMOVED lines=33> */
.L_x_20:
        /* <DEDUP_REMOVED lines=13> */
.L_x_61:


//--------------------- .text.cast_n_2049_to_2304__kernel --------------------------
	.section	.text.cast_n_2049_to_2304__kernel,"ax",@progbits
	.sectioninfo	@"SHI_REGISTERS=34"
	.align	128
        .global         cast_n_2049_to_2304__kernel
        .type           cast_n_2049_to_2304__kernel,@function
        .size           cast_n_2049_to_2304__kernel,(.L_x_62 - cast_n_2049_to_2304__kernel)
        .other          cast_n_2049_to_2304__kernel,@"STO_CUDA_ENTRY STV_DEFAULT"
cast_n_2049_to_2304__kernel:
.text.cast_n_2049_to_2304__kernel:
        /* <DEDUP_REMOVED lines=29> */
[C---:B------:R-:W-:Y:S01]  /*01d0*/  IADD3 R2, P0, R4.reuse, -0x1, RZ ;  /* 0xffffffff04027810 */ /* 0x040fe20007f1e0ff */
[----:B------:R-:W0:Y:S01]  /*01e0*/  S2R R7, SR_TID.X ;  /* 0x0000000000077919 */ /* 0x000e220000002100 */
[----:B------:R-:W-:Y:S01]  /*01f0*/  LOP3.LUT R6, R4, 0x3, RZ, 0xc0, !PT ;  /* 0x0000000304067812 */ /* 0x000fe200078ec0ff */
[----:B------:R-:W1:Y:S01]  /*0200*/  S2UR UR4, SR_CTAID.X ;  /* 0x00000000000479c3 */ /* 0x000e620000002500 */
[----:B------:R-:W-:Y:S01]  /*0210*/  ISETP.GE.U32.AND P1, PT, R2, 0x3, PT ;  /* 0x000000030200780c */ /* 0x000fe20003f26070 */
[----:B------:R-:W-:Y:S01]  /*0220*/  ULDC.64 UR6, c[0x0][0x118] ;  /* 0x0000460000067ab9 */ /* 0x000fe20000000a00 */
[----:B------:R-:W-:Y:S02]  /*0230*/  IADD3.X R2, R5, -0x1, RZ, P0, !PT ;  /* 0xffffffff05027810 */ /* 0x000fe400007fe4ff */
[----:B------:R-:W-:Y:S02]  /*0240*/  ISETP.NE.U32.AND P0, PT, R6, RZ, PT ;  /* 0x000000ff0600720c */ /* 0x000fe40003f05070 */
[----:B------:R-:W-:-:S02]  /*0250*/  ISETP.GE.U32.AND.EX P1, PT, R2, RZ, PT, P1 ;  /* 0x000000ff0200720c */ /* 0x000fc40003f26110 */
[----:B------:R-:W-:Y:S01]  /*0260*/  ISETP.NE.AND.EX P0, PT, RZ, RZ, PT, P0 ;  /* 0x000000ffff00720c */ /* 0x000fe20003f05300 */
[----:B------:R-:W-:-:S10]  /*0270*/  CS2R R2, SRZ ;  /* 0x0000000000027805 */ /* 0x000fd4000001ff00 */
[----:B-1----:R-:W-:Y:S05]  /*0280*/  @!P1 BRA `(.L_x_21) ;  /* 0x0000049000009947 */ /* 0x002fea0003800000 */
[----:B------:R-:W-:Y:S01]  /*0290*/  IMAD R11, R5, UR4, RZ ;  /* 0x00000004050b7c24 */ /* 0x000fe2000f8e02ff */
[----:B------:R-:W-:Y:S01]  /*02a0*/  IADD3 R17, P2, RZ, -c[0x0][0x170], RZ ;  /* 0x80005c00ff117a10 */ /* 0x000fe20007f5e0ff */
[----:B------:R-:W-:-:S04]  /*02b0*/  IMAD.WIDE.U32 R8, R4, UR4, RZ ;  /* 0x0000000404087c25 */ /* 0x000fc8000f8e00ff */
[----:B------:R-:W-:Y:S01]  /*02c0*/  IMAD.IADD R9, R9, 0x1, R11 ;  /* 0x0000000109097824 */ /* 0x000fe200078e020b */
[C---:B0-----:R-:W-:Y:S01]  /*02d0*/  LEA R12, P1, R8.reuse, R7, 0x8 ;  /* 0x00000007080c7211 */ /* 0x041fe200078240ff */
[C---:B------:R-:W-:Y:S02]  /*02e0*/  IMAD.SHL.U32 R10, R8.reuse, 0x400, RZ ;  /* 0x00000400080a7824 */ /* 0x040fe400078e00ff */
[----:B------:R-:W-:Y:S01]  /*02f0*/  IMAD.X R14, RZ, RZ, ~c[0x0][0x174], P2 ;  /* 0x80005d00ff0e7624 */ /* 0x000fe200010e06ff */
[C-C-:B------:R-:W-:Y:S02]  /*0300*/  SHF.L.U64.HI R11, R8.reuse, 0xa, R9.reuse ;  /* 0x0000000a080b7819 */ /* 0x140fe40000010209 */
[----:B------:R-:W-:Y:S02]  /*0310*/  LEA.HI.X R13, R8, RZ, R9, 0x8, P1 ;  /* 0x000000ff080d7211 */ /* 0x000fe400008f4409 */
[----:B------:R-:W-:Y:S01]  /*0320*/  IADD3 R24, P1, P2, -R24, R6, -R15 ;  /* 0x0000000618187210 */ /* 0x000fe20007a3e90f */
[----:B------:R-:W-:-:S03]  /*0330*/  IMAD.WIDE.U32 R8, R7, 0x4, R10 ;  /* 0x0000000407087825 */ /* 0x000fc600078e000a */
[----:B------:R-:W-:Y:S01]  /*0340*/  IADD3.X R25, ~R0, RZ, ~R25, P1, P2 ;  /* 0x000000ff00197210 */ /* 0x000fe20000fe4d19 */
[----:B------:R-:W-:Y:S01]  /*0350*/  IMAD.WIDE.U32 R12, R17, 0x280, R12 ;  /* 0x00000280110c7825 */ /* 0x000fe200078e000c */
[C---:B------:R-:W-:Y:S02]  /*0360*/  LEA R30, P3, R8.reuse, c[0x0][0x160], 0x1 ;  /* 0x00005800081e7a11 */ /* 0x040fe400078608ff */
[----:B------:R-:W-:Y:S01]  /*0370*/  LEA R10, P4, R8, c[0x0][0x168], 0x2 ;  /* 0x00005a00080a7a11 */ /* 0x000fe200078810ff */
[----:B------:R-:W-:Y:S01]  /*0380*/  IMAD R11, R14, 0x280, RZ ;  /* 0x000002800e0b7824 */ /* 0x000fe200078e02ff */
[C---:B------:R-:W-:Y:S01]  /*0390*/  LEA.HI.X R31, R8.reuse, c[0x0][0x164], R9, 0x1, P3 ;  /* 0x00005900081f7a11 */ /* 0x040fe200018f0c09 */
[----:B------:R-:W-:Y:S02]  /*03a0*/  IMAD.MOV.U32 R0, RZ, RZ, R12 ;  /* 0x000000ffff007224 */ /* 0x000fe400078e000c */
[----:B------:R-:W-:Y:S01]  /*03b0*/  IMAD.IADD R28, R13, 0x1, R11 ;  /* 0x000000010d1c7824 */ /* 0x000fe200078e020b */
[----:B------:R-:W-:-:S02]  /*03c0*/  LEA.HI.X R11, R8, c[0x0][0x16c], R9, 0x2, P4 ;  /* 0x00005b00080b7a11 */ /* 0x000fc400020f1409 */
.L_x_22:
[C---:B------:R-:W-:Y:S02]  /*03d0*/  IADD3 R9, P5, R0.reuse, 0x100, RZ ;  /* 0x0000010000097810 */ /* 0x040fe40007fbe0ff */
[----:B------:R-:W-:-:S02]  /*03e0*/  IADD3 R8, P3, R0, 0x200, RZ ;  /* 0x0000020000087810 */ /* 0x000fc40007f7e0ff */
[----:B------:R-:W-:Y:S01]  /*03f0*/  ISETP.GT.U32.AND P2, PT, R9, -0x1, PT ;  /* 0xffffffff0900780c */ /* 0x000fe20003f44070 */
[--C-:B-1----:R-:W-:Y:S01]  /*0400*/  IMAD.X R12, RZ, RZ, R28.reuse, P5 ;  /* 0x000000ffff0c7224 */ /* 0x102fe200028e061c */
[----:B------:R-:W-:Y:S01]  /*0410*/  ISETP.GT.U32.AND P4, PT, R8, -0x1, PT ;  /* 0xffffffff0800780c */ /* 0x000fe20003f84070 */
[--C-:B------:R-:W-:Y:S01]  /*0420*/  IMAD.X R9, RZ, RZ, R28.reuse, P3 ;  /* 0x000000ffff097224 */ /* 0x100fe200018e061c */
[----:B------:R-:W-:Y:S02]  /*0430*/  IADD3 R8, P5, R0, 0x300, RZ ;  /* 0x0000030000087810 */ /* 0x000fe40007fbe0ff */
[----:B------:R-:W-:Y:S02]  /*0440*/  ISETP.GT.AND.EX P2, PT, R12, -0x1, PT, P2 ;  /* 0xffffffff0c00780c */ /* 0x000fe40003f44320 */
[----:B------:R-:W-:Y:S01]  /*0450*/  ISETP.GT.U32.AND P3, PT, R8, -0x1, PT ;  /* 0xffffffff0800780c */ /* 0x000fe20003f64070 */
[----:B------:R-:W-:Y:S01]  /*0460*/  IMAD.X R8, RZ, RZ, R28, P5 ;  /* 0x000000ffff087224 */ /* 0x000fe200028e061c */
[----:B------:R-:W-:-:S02]  /*0470*/  ISETP.GT.U32.AND P1, PT, R0, -0x1, PT ;  /* 0xffffffff0000780c */ /* 0x000fc40003f24070 */
[----:B------:R-:W-:Y:S02]  /*0480*/  ISETP.GT.AND.EX P4, PT, R9, -0x1, PT, P4 ;  /* 0xffffffff0900780c */ /* 0x000fe40003f84340 */
[----:B------:R-:W-:Y:S02]  /*0490*/  ISETP.GT.AND.EX P3, PT, R8, -0x1, PT, P3 ;  /* 0xffffffff0800780c */ /* 0x000fe40003f64330 */
[----:B------:R-:W-:-:S03]  /*04a0*/  ISETP.GT.AND.EX P1, PT, R28, -0x1, PT, P1 ;  /* 0xffffffff1c00780c */ /* 0x000fc60003f24310 */
[----:B------:R-:W2:Y:S06]  /*04b0*/  @!P2 LDG.E.64.CONSTANT R8, [R30.64+0x800] ;  /* 0x000800061e08a981 */ /* 0x000eac000c1e9b00 */
[----:B------:R-:W3:Y:S04]  /*04c0*/  @!P4 LDG.E.64.CONSTANT R12, [R30.64+0x1000] ;  /* 0x001000061e0cc981 */ /* 0x000ee8000c1e9b00 */
[----:B------:R-:W4:Y:S04]  /*04d0*/  @!P3 LDG.E.64.CONSTANT R16, [R30.64+0x1800] ;  /* 0x001800061e10b981 */ /* 0x000f28000c1e9b00 */
[----:B------:R-:W5:Y:S01]  /*04e0*/  @!P1 LDG.E.64.CONSTANT R20, [R30.64] ;  /* 0x000000061e149981 */ /* 0x000f62000c1e9b00 */
[----:B------:R-:W-:-:S02]  /*04f0*/  IMAD.MOV.U32 R26, RZ, RZ, R10 ;  /* 0x000000ffff1a7224 */ /* 0x000fc400078e000a */
[----:B------:R-:W-:Y:S02]  /*0500*/  IMAD.MOV.U32 R27, RZ, RZ, R11 ;  /* 0x000000ffff1b7224 */ /* 0x000fe400078e000b */
[--C-:B--2---:R-:W-:Y:S02]  /*0510*/  @!P2 HADD2.F32 R11, -RZ, R9.reuse.H1_H1 ;  /* 0x30000009ff0ba230 */ /* 0x104fe40000004100 */
[----:B------:R-:W-:Y:S02]  /*0520*/  @!P2 HADD2.F32 R10, -RZ, R9.H0_H0 ;  /* 0x20000009ff0aa230 */ /* 0x000fe40000004100 */
[--C-:B------:R-:W-:Y:S02]  /*0530*/  @!P2 HADD2.F32 R9, -RZ, R8.reuse.H1_H1 ;  /* 0x30000008ff09a230 */ /* 0x100fe40000004100 */
[----:B------:R-:W-:Y:S02]  /*0540*/  @!P2 HADD2.F32 R8, -RZ, R8.H0_H0 ;  /* 0x20000008ff08a230 */ /* 0x000fe40000004100 */
[----:B----4-:R-:W-:-:S02]  /*0550*/  @!P3 HADD2.F32 R19, -RZ, R17.H1_H1 ;  /* 0x30000011ff13b230 */ /* 0x010fc40000004100 */
[----:B------:R-:W-:Y:S02]  /*0560*/  @!P3 HADD2.F32 R18, -RZ, R17.H0_H0 ;  /* 0x20000011ff12b230 */ /* 0x000fe40000004100 */
[--C-:B------:R-:W-:Y:S01]  /*0570*/  @!P3 HADD2.F32 R17, -RZ, R16.reuse.H1_H1 ;  /* 0x30000010ff11b230 */ /* 0x100fe20000004100 */
[----:B------:R0:W-:Y:S01]  /*0580*/  @!P2 STG.E.128 [R26.64+0x1000], R8 ;  /* 0x001000081a00a986 */ /* 0x0001e2000c101d06 */
[----:B------:R-:W-:Y:S01]  /*0590*/  @!P3 HADD2.F32 R16, -RZ, R16.H0_H0 ;  /* 0x20000010ff10b230 */ /* 0x000fe20000004100 */
[----:B------:R-:W-:Y:S01]  /*05a0*/  IADD3 R3, P2, R3, 0x4, RZ ;  /* 0x0000000403037810 */ /* 0x000fe20007f5e0ff */
[--C-:B-----5:R-:W-:Y:S02]  /*05b0*/  @!P1 HADD2.F32 R23, -RZ, R21.reuse.H1_H1 ;  /* 0x30000015ff179230 */ /* 0x120fe40000004100 */
[----:B------:R-:W-:Y:S02]  /*05c0*/  @!P1 HADD2.F32 R22, -RZ, R21.H0_H0 ;  /* 0x20000015ff169230 */ /* 0x000fe40000004100 */
[--C-:B------:R-:W-:Y:S01]  /*05d0*/  @!P1 HADD2.F32 R21, -RZ, R20.reuse.H1_H1 ;  /* 0x30000014ff159230 */ /* 0x100fe20000004100 */
[----:B------:R1:W-:Y:S01]  /*05e0*/  @!P3 STG.E.128 [R26.64+0x3000], R16 ;  /* 0x003000101a00b986 */ /* 0x0003e2000c101d06 */
[----:B------:R-:W-:Y:S01]  /*05f0*/  @!P1 HADD2.F32 R20, -RZ, R20.H0_H0 ;  /* 0x20000014ff149230 */ /* 0x000fe20000004100 */
[----:B------:R-:W-:Y:S01]  /*0600*/  IADD3 R29, P3, R3, R24, RZ ;  /* 0x00000018031d7210 */ /* 0x000fe20007f7e0ff */
[----:B------:R-:W-:-:S03]  /*0610*/  IMAD.X R2, RZ, RZ, R2, P2 ;  /* 0x000000ffff027224 */ /* 0x000fc600010e0602 */
[----:B------:R1:W-:Y:S01]  /*0620*/  @!P1 STG.E.128 [R26.64], R20 ;  /* 0x000000141a009986 */ /* 0x0003e2000c101d06 */
[----:B------:R-:W-:Y:S01]  /*0630*/  ISETP.NE.U32.AND P1, PT, R29, RZ, PT ;  /* 0x000000ff1d00720c */ /* 0x000fe20003f25070 */
[----:B------:R-:W-:Y:S02]  /*0640*/  IMAD.X R29, R2, 0x1, R25, P3 ;  /* 0x00000001021d7824 */ /* 0x000fe400018e0619 */
[----:B---3--:R-:W-:-:S03]  /*0650*/  @!P4 HADD2.F32 R15, -RZ, R13.H1_H1 ;  /* 0x3000000dff0fc230 */ /* 0x008fc60000004100 */
[----:B------:R-:W-:Y:S01]  /*0660*/  ISETP.NE.AND.EX P1, PT, R29, RZ, PT, P1 ;  /* 0x000000ff1d00720c */ /* 0x000fe20003f25310 */
[----:B------:R-:W-:Y:S02]  /*0670*/  @!P4 HADD2.F32 R14, -RZ, R13.H0_H0 ;  /* 0x2000000dff0ec230 */ /* 0x000fe40000004100 */
[--C-:B------:R-:W-:Y:S02]  /*0680*/  @!P4 HADD2.F32 R13, -RZ, R12.reuse.H1_H1 ;  /* 0x3000000cff0dc230 */ /* 0x100fe40000004100 */
[----:B------:R-:W-:Y:S01]  /*0690*/  @!P4 HADD2.F32 R12, -RZ, R12.H0_H0 ;  /* 0x2000000cff0cc230 */ /* 0x000fe20000004100 */
[----:B------:R-:W-:Y:S02]  /*06a0*/  IADD3 R0, P2, R0, 0x400, RZ ;  /* 0x0000040000007810 */ /* 0x000fe40007f5e0ff */
[----:B------:R-:W-:Y:S02]  /*06b0*/  IADD3 R30, P3, R30, 0x2000, RZ ;  /* 0x000020001e1e7810 */ /* 0x000fe40007f7e0ff */
[----:B------:R1:W-:Y:S01]  /*06c0*/  @!P4 STG.E.128 [R26.64+0x2000], R12 ;  /* 0x0020000c1a00c986 */ /* 0x0003e2000c101d06 */
[----:B0-----:R-:W-:Y:S01]  /*06d0*/  IADD3 R10, P4, R26, 0x4000, RZ ;  /* 0x000040001a0a7810 */ /* 0x001fe20007f9e0ff */
[----:B------:R-:W-:-:S02]  /*06e0*/  IMAD.X R28, RZ, RZ, R28, P2 ;  /* 0x000000ffff1c7224 */ /* 0x000fc400010e061c */
[----:B------:R-:W-:Y:S02]  /*06f0*/  IMAD.X R31, RZ, RZ, R31, P3 ;  /* 0x000000ffff1f7224 */ /* 0x000fe400018e061f */
[----:B------:R-:W-:Y:S01]  /*0700*/  IMAD.X R11, RZ, RZ, R27, P4 ;  /* 0x000000ffff0b7224 */ /* 0x000fe200020e061b */
[----:B------:R-:W-:Y:S05]  /*0710*/  @P1 BRA `(.L_x_22) ;  /* 0xfffffcb000001947 */ /* 0x000fea000383ffff */
.L_x_21:
[----:B------:R-:W-:Y:S05]  /*0720*/  @!P0 EXIT ;  /* 0x000000000000894d */ /* 0x000fea0003800000 */
[----:B------:R-:W-:Y:S02]  /*0730*/  IMAD R11, R5, UR4, RZ ;  /* 0x00000004050b7c24 */ /* 0x000fe4000f8e02ff */
[----:B------:R-:W-:-:S04]  /*0740*/  IMAD.WIDE.U32 R4, R4, UR4, RZ ;  /* 0x0000000404047c25 */ /* 0x000fc8000f8e00ff */
[----:B------:R-:W-:Y:S02]  /*0750*/  IMAD.SHL.U32 R9, R3, 0x100, RZ ;  /* 0x0000010003097824 */ /* 0x000fe400078e00ff */
[----:B------:R-:W-:Y:S01]  /*0760*/  IMAD.IADD R11, R5, 0x1, R11 ;  /* 0x00000001050b7824 */ /* 0x000fe200078e020b */
[----:B------:R-:W-:Y:S01]  /*0770*/  SHF.L.U64.HI R5, R3, 0x8, R2 ;  /* 0x0000000803057819 */ /* 0x000fe20000010202 */
[C---:B------:R-:W-:Y:S01]  /*0780*/  IMAD.SHL.U32 R8, R4.reuse, 0x400, RZ ;  /* 0x0000040004087824 */ /* 0x040fe200078e00ff */
[C---:B------:R-:W-:Y:S02]  /*0790*/  LEA R0, P0, R4.reuse, R9, 0x8 ;  /* 0x0000000904007211 */ /* 0x040fe400078040ff */
[C-C-:B------:R-:W-:Y:S02]  /*07a0*/  SHF.L.U64.HI R9, R4.reuse, 0xa, R11.reuse ;  /* 0x0000000a04097819 */ /* 0x140fe4000001020b */
[----:B------:R-:W-:Y:S02]  /*07b0*/  LEA.HI.X R5, R4, R5, R11, 0x8, P0 ;  /* 0x0000000504057211 */ /* 0x000fe400000f440b */
[C---:B0-----:R-:W-:Y:S01]  /*07c0*/  IADD3 R4, P0, R7.reuse, R0, RZ ;  /* 0x0000000007047210 */ /* 0x041fe20007f1e0ff */
[----:B------:R-:W-:Y:S01]  /*07d0*/  IMAD.WIDE.U32 R8, R7, 0x4, R8 ;  /* 0x0000000407087825 */ /* 0x000fe200078e0008 */
[----:B------:R-:W-:-:S03]  /*07e0*/  IADD3 R11, P1, RZ, -c[0x0][0x170], RZ ;  /* 0x80005c00ff0b7a10 */ /* 0x000fc60007f3e0ff */
[----:B------:R-:W-:Y:S01]  /*07f0*/  IMAD.X R5, RZ, RZ, R5, P0 ;  /* 0x000000ffff057224 */ /* 0x000fe200000e0605 */
[----:B-1----:R-:W-:Y:S01]  /*0800*/  LEA R12, P0, R3, R8, 0xa ;  /* 0x00000008030c7211 */ /* 0x002fe200078050ff */
[----:B------:R-:W-:Y:S02]  /*0810*/  IMAD.X R0, RZ, RZ, ~c[0x0][0x174], P1 ;  /* 0x80005d00ff007624 */ /* 0x000fe400008e06ff */
[----:B------:R-:W-:Y:S01]  /*0820*/  IMAD.WIDE.U32 R4, R11, 0x280, R4 ;  /* 0x000002800b047825 */ /* 0x000fe200078e0004 */
[----:B------:R-:W-:Y:S02]  /*0830*/  LEA.HI.X R3, R3, R9, R2, 0xa, P0 ;  /* 0x0000000903037211 */ /* 0x000fe400000f5402 */
[----:B------:R-:W-:Y:S01]  /*0840*/  LEA R13, P0, R12, c[0x0][0x168], 0x2 ;  /* 0x00005a000c0d7a11 */ /* 0x000fe200078010ff */
[----:B------:R-:W-:Y:S01]  /*0850*/  IMAD R7, R0, 0x280, RZ ;  /* 0x0000028000077824 */ /* 0x000fe200078e02ff */
[----:B------:R-:W-:Y:S01]  /*0860*/  IADD3 R0, P2, RZ, -R6, RZ ;  /* 0x80000006ff007210 */ /* 0x000fe20007f5e0ff */
[----:B------:R-:W-:Y:S01]  /*0870*/  IMAD.MOV.U32 R9, RZ, RZ, R4 ;  /* 0x000000ffff097224 */ /* 0x000fe200078e0004 */
[C---:B------:R-:W-:Y:S01]  /*0880*/  LEA R11, P1, R12.reuse, c[0x0][0x160], 0x1 ;  /* 0x000058000c0b7a11 */ /* 0x040fe200078208ff */
[----:B------:R-:W-:Y:S01]  /*0890*/  IMAD.IADD R10, R7, 0x1, R5 ;  /* 0x00000001070a7824 */ /* 0x000fe200078e0205 */
[C-C-:B------:R-:W-:Y:S01]  /*08a0*/  LEA.HI.X R14, R12.reuse, c[0x0][0x16c], R3.reuse, 0x2, P0 ;  /* 0x00005b000c0e7a11 */ /* 0x140fe200000f1403 */
[----:B------:R-:W-:Y:S01]  /*08b0*/  IMAD.X R8, RZ, RZ, -0x1, P2 ;  /* 0xffffffffff087424 */ /* 0x000fe200010e06ff */
[----:B------:R-:W-:-:S02]  /*08c0*/  LEA.HI.X R12, R12, c[0x0][0x164], R3, 0x1, P1 ;  /* 0x000059000c0c7a11 */ /* 0x000fc400008f0c03 */
.L_x_23:
[----:B------:R-:W-:-:S04]  /*08d0*/  ISETP.GT.U32.AND P0, PT, R9, -0x1, PT ;  /* 0xffffffff0900780c */ /* 0x000fc80003f04070 */
[----:B------:R-:W-:-:S13]  /*08e0*/  ISETP.GT.AND.EX P0, PT, R10, -0x1, PT, P0 ;  /* 0xffffffff0a00780c */ /* 0x000fda0003f04300 */
[----:B------:R-:W-:Y:S02]  /*08f0*/  @!P0 IMAD.MOV.U32 R2, RZ, RZ, R11 ;  /* 0x000000ffff028224 */ /* 0x000fe400078e000b */
[----:B------:R-:W-:-:S05]  /*0900*/  @!P0 IMAD.MOV.U32 R3, RZ, RZ, R12 ;  /* 0x000000ffff038224 */ /* 0x000fca00078e000c */
[----:B------:R0:W2:Y:S01]  /*0910*/  @!P0 LDG.E.64.CONSTANT R4, [R2.64] ;  /* 0x0000000602048981 */ /* 0x0000a2000c1e9b00 */
[----:B------:R-:W-:Y:S02]  /*0920*/  IADD3 R0, P1, R0, 0x1, RZ ;  /* 0x0000000100007810 */ /* 0x000fe40007f3e0ff */
[----:B------:R-:W-:Y:S02]  /*0930*/  IADD3 R9, P3, R9, 0x100, RZ ;  /* 0x0000010009097810 */ /* 0x000fe40007f7e0ff */
[----:B------:R-:W-:Y:S01]  /*0940*/  IADD3 R11, P2, R11, 0x800, RZ ;  /* 0x000008000b0b7810 */ /* 0x000fe20007f5e0ff */
[----:B------:R-:W-:Y:S02]  /*0950*/  IMAD.X R8, RZ, RZ, R8, P1 ;  /* 0x000000ffff087224 */ /* 0x000fe400008e0608 */
[----:B------:R-:W-:Y:S02]  /*0960*/  IMAD.X R10, RZ, RZ, R10, P3 ;  /* 0x000000ffff0a7224 */ /* 0x000fe400018e060a */
[----:B0-----:R-:W-:Y:S01]  /*0970*/  @!P0 IMAD.MOV.U32 R2, RZ, RZ, R13 ;  /* 0x000000ffff028224 */ /* 0x001fe200078e000d */
[----:B------:R-:W-:Y:S01]  /*0980*/  IADD3 R13, P1, R13, 0x1000, RZ ;  /* 0x000010000d0d7810 */ /* 0x000fe20007f3e0ff */
[----:B------:R-:W-:-:S02]  /*0990*/  @!P0 IMAD.MOV.U32 R3, RZ, RZ, R14 ;  /* 0x000000ffff038224 */ /* 0x000fc400078e000e */
[----:B------:R-:W-:Y:S02]  /*09a0*/  IMAD.X R12, RZ, RZ, R12, P2 ;  /* 0x000000ffff0c7224 */ /* 0x000fe400010e060c */
[----:B------:R-:W-:Y:S02]  /*09b0*/  IMAD.X R14, RZ, RZ, R14, P1 ;  /* 0x000000ffff0e7224 */ /* 0x000fe400008e060e */
[--C-:B--2---:R-:W-:Y:S02]  /*09c0*/  @!P0 HADD2.F32 R7, -RZ, R5.reuse.H1_H1 ;  /* 0x30000005ff078230 */ /* 0x104fe40000004100 */
[----:B------:R-:W-:Y:S02]  /*09d0*/  @!P0 HADD2.F32 R6, -RZ, R5.H0_H0 ;  /* 0x20000005ff068230 */ /* 0x000fe40000004100 */
[--C-:B------:R-:W-:Y:S02]  /*09e0*/  @!P0 HADD2.F32 R5, -RZ, R4.reuse.H1_H1 ;  /* 0x30000004ff058230 */ /* 0x100fe40000004100 */
[----:B------:R-:W-:-:S05]  /*09f0*/  @!P0 HADD2.F32 R4, -RZ, R4.H0_H0 ;  /* 0x20000004ff048230 */ /* 0x000fca0000004100 */
[----:B------:R0:W-:Y:S01]  /*0a00*/  @!P0 STG.E.128 [R2.64], R4 ;  /* 0x0000000402008986 */ /* 0x0001e2000c101d06 */
[----:B------:R-:W-:-:S04]  /*0a10*/  ISETP.NE.U32.AND P0, PT, R0, RZ, PT ;  /* 0x000000ff0000720c */ /* 0x000fc80003f05070 */
[----:B------:R-:W-:-:S13]  /*0a20*/  ISETP.NE.AND.EX P0, PT, R8, RZ, PT, P0 ;  /* 0x000000ff0800720c */ /* 0x000fda0003f05300 */
[----:B0-----:R-:W-:Y:S05]  /*0a30*/  @P0 BRA `(.L_x_23) ;  /* 0xfffffe9000000947 */ /* 0x001fea000383ffff */
[----:B------:R-:W-:Y:S05]  /*0a40*/  EXIT ;  /* 0x000000000000794d */ /* 0x000fea0003800000 */
.L_x_24:
        /* <DEDUP_REMOVED lines=11> */
.L_x_62:


//--------------------- .text.cast_n_1793_to_2048__kernel --------------------------
	.section	.text.cast_n_1793_to_2048__kernel,"ax",@progbits
	.sectioninfo	@"SHI_REGISTERS=34"
	.align	128
        .global         cast_n_1793_to_2048__kernel
        .type           cast_n_1793_to_2048__kernel,@function
        .size           cast_n_1793_to_2048__kernel,(.L_x_63 - cast_n_1793_to_2048__kernel)
        .other          cast_n_1793_to_2048__kernel,@"STO_CUDA_ENTRY STV_DEFAULT"
cast_n_1793_to_2048__kernel:
.text.cast_n_1793_to_2048__kernel:
[----:B------:R-:W-:-:S02]  /*0000*/  IMAD.MOV.U32 R1, RZ, RZ, c[0x0][0x28] ;  /* 0x00000a00ff017624 */ /* 0x000fc400078e00ff */
[----:B------:R-:W-:Y:S02]  /*0010*/  IMAD.MOV.U32 R4, RZ, RZ, c[0x0][0x170] ;  /* 0x00005c00ff047624 */ /* 0x000fe400078e00ff */
[----:B------:R-:W-:-:S03]  /*0020*/  IMAD.MOV.U32 R0, RZ, RZ, c[0x0][0x174] ;  /* 0x00005d00ff007624 */ /* 0x000fc600078e00ff */
[C---:B------:R-:W-:Y:S02]  /*0030*/  ISETP.GE.U32.AND P0, PT, R4.reuse, 0x1, PT ;  /* 0x000000010400780c */ /* 0x040fe40003f06070 */
[----:B------:R-:W-:Y:S02]  /*0040*/  IADD3 R4, P1, R4, 0x7ff, RZ ;  /* 0x000007ff04047810 */ /* 0x000fe40007f3e0ff */
[----:B------:R-:W-:-:S03]  /*0050*/  ISETP.GE.AND.EX P0, PT, R0, RZ, PT, P0 ;  /* 0x000000ff0000720c */ /* 0x000fc60003f06300 */
[----:B------:R-:W-:-:S10]  /*0060*/  IMAD.X R5, RZ, RZ, c[0x0][0x174], P1 ;  /* 0x00005d00ff057624 */ /* 0x000fd400008e06ff */
[----:B------:R-:W-:Y:S05]  /*0070*/  @!P0 EXIT ;  /* 0x000000000000894d */ /* 0x000fea0003800000 */
[--C-:B------:R-:W-:Y:S01]  /*0080*/  SHF.R.S64 R4, R4, 0xb, R5.reuse ;  /* 0x0000000b04047819 */ /* 0x100fe20000001005 */
[----:B------:R-:W0:Y:S01]  /*0090*/  S2R R7, SR_TID.X ;  /* 0x0000000000077919 */ /* 0x000e220000002100 */
[----:B------:R-:W-:Y:S01]  /*00a0*/  SHF.R.S32.HI R5, RZ, 0xb, R5 ;  /* 0x0000000bff057819 */ /* 0x000fe20000011405 */
[----:B------:R-:W1:Y:S01]  /*00b0*/  S2UR UR4, SR_CTAID.X ;  /* 0x00000000000479c3 */ /* 0x000e620000002500 */
[----:B------:R-:W-:Y:S01]  /*00c0*/  ISETP.GT.U32.AND P0, PT, R4, 0x1, PT ;  /* 0x000000010400780c */ /* 0x000fe20003f04070 */
[----:B------:R-:W-:Y:S01]  /*00d0*/  ULDC.64 UR6, c[0x0][0x118] ;  /* 0x0000460000067ab9 */ /* 0x000fe20000000a00 */
[----:B------:R-:W-:Y:S02]  /*00e0*/  CS2R R2, SRZ ;  /* 0x0000000000027805 */ /* 0x000fe4000001ff00 */
[----:B------:R-:W-:-:S04]  /*00f0*/  ISETP.GT.AND.EX P0, PT, R5, RZ, PT, P0 ;  /* 0x000000ff0500720c */ /* 0x000fc80003f04300 */
[----:B------:R-:W-:Y:S02]  /*0100*/  SEL R15, R4, 0x1, P0 ;  /* 0x00000001040f7807 */ /* 0x000fe40000000000 */
[----:B------:R-:W-:Y:S02]  /*0110*/  SEL R29, R5, RZ, P0 ;  /* 0x000000ff051d7207 */ /* 0x000fe40000000000 */
[C---:B------:R-:W-:Y:S02]  /*0120*/  IADD3 R0, P2, R15.reuse, -0x1, RZ ;  /* 0xffffffff0f007810 */ /* 0x040fe40007f5e0ff */
[----:B------:R-:W-:Y:S02]  /*0130*/  LOP3.LUT R6, R15, 0x3, RZ, 0xc0, !PT ;  /* 0x000000030f067812 */ /* 0x000fe400078ec0ff */
[----:B------:R-:W-:Y:S02]  /*0140*/  ISETP.GE.U32.AND P1, PT, R0, 0x3, PT ;  /* 0x000000030000780c */ /* 0x000fe40003f26070 */
[----:B------:R-:W-:-:S02]  /*0150*/  IADD3.X R0, R29, -0x1, RZ, P2, !PT ;  /* 0xffffffff1d007810 */ /* 0x000fc400017fe4ff */
[----:B------:R-:W-:Y:S02]  /*0160*/  ISETP.NE.U32.AND P0, PT, R6, RZ, PT ;  /* 0x000000ff0600720c */ /* 0x000fe40003f05070 */
[----:B------:R-:W-:Y:S02]  /*0170*/  ISETP.GE.U32.AND.EX P1, PT, R0, RZ, PT, P1 ;  /* 0x000000ff0000720c */ /* 0x000fe40003f26110 */
[----:B------:R-:W-:-:S11]  /*0180*/  ISETP.NE.AND.EX P0, PT, RZ, RZ, PT, P0 ;  /* 0x000000ffff00720c */ /* 0x000fd60003f05300 */
[----:B-1----:R-:W-:Y:S05]  /*0190*/  @!P1 BRA `(.L_x_25) ;  /* 0x000004d000009947 */ /* 0x002fea0003800000 */
[----:B0-----:R-:W-:Y:S02]  /*01a0*/  IMAD R11, R5, UR4, RZ ;  /* 0x00000004050b7c24 */ /* 0x001fe4000f8e02ff */
[----:B------:R-:W-:-:S04]  /*01b0*/  IMAD.WIDE.U32 R8, R4, UR4, RZ ;  /* 0x0000000404087c25 */ /* 0x000fc8000f8e00ff */
[----:B------:R-:W-:Y:S01]  /*01c0*/  IMAD.IADD R9, R9, 0x1, R11 ;  /* 0x0000000109097824 */ /* 0x000fe200078e020b */
[C---:B------:R-:W-:Y:S01]  /*01d0*/  LEA R12, P1, R8.reuse, R7, 0x8 ;  /* 0x00000007080c7211 */ /* 0x040fe200078240ff */
[----:B------:R-:W-:-:S03]  /*01e0*/  IMAD.SHL.U32 R10, R8, 0x400, RZ ;  /* 0x00000400080a7824 */ /* 0x000fc600078e00ff */
[C-C-:B------:R-:W-:Y:S02]  /*01f0*/  SHF.L.U64.HI R11, R8.reuse, 0xa, R9.reuse ;  /* 0x0000000a080b7819 */ /* 0x140fe40000010209 */
[----:B------:R-:W-:Y:S02]  /*0200*/  LEA.HI.X R13, R8, RZ, R9, 0x8, P1 ;  /* 0x000000ff080d7211 */ /* 0x000fe400008f4409 */
[----:B------:R-:W-:Y:S01]  /*0210*/  IADD3 R9, P1, RZ, -c[0x0][0x170], RZ ;  /* 0x80005c00ff097a10 */ /* 0x000fe20007f3e0ff */
[----:B------:R-:W-:-:S04]  /*0220*/  IMAD.WIDE.U32 R10, R7, 0x4, R10 ;  /* 0x00000004070a7825 */ /* 0x000fc800078e000a */
[----:B------:R-:W-:Y:S01]  /*0230*/  IMAD.X R25, RZ, RZ, ~c[0x0][0x174], P1 ;  /* 0x80005d00ff197624 */ /* 0x000fe200008e06ff */
[C---:B------:R-:W-:Y:S01]  /*0240*/  LEA R28, P2, R10.reuse, c[0x0][0x168], 0x2 ;  /* 0x00005a000a1c7a11 */ /* 0x040fe200078410ff */
[----:B------:R-:W-:Y:S01]  /*0250*/  IMAD.WIDE.U32 R8, R9, 0x280, R12 ;  /* 0x0000028009087825 */ /* 0x000fe200078e000c */
[C---:B------:R-:W-:Y:S02]  /*0260*/  LEA R26, P4, R10.reuse, c[0x0][0x160], 0x1 ;  /* 0x000058000a1a7a11 */ /* 0x040fe400078808ff */
[----:B------:R-:W-:Y:S01]  /*0270*/  LEA.HI.X R12, R10, c[0x0][0x16c], R11, 0x2, P2 ;  /* 0x00005b000a0c7a11 */ /* 0x000fe200010f140b */
[----:B------:R-:W-:Y:S01]  /*0280*/  IMAD R25, R25, 0x280, RZ ;  /* 0x0000028019197824 */ /* 0x000fe200078e02ff */
[----:B------:R-:W-:Y:S01]  /*0290*/  IADD3 R24, P1, R6, -R15, RZ ;  /* 0x8000000f06187210 */ /* 0x000fe20007f3e0ff */
[----:B------:R-:W-:Y:S01]  /*02a0*/  IMAD.MOV.U32 R0, RZ, RZ, R8 ;  /* 0x000000ffff007224 */ /* 0x000fe200078e0008 */
[----:B------:R-:W-:Y:S01]  /*02b0*/  IADD3 R28, P3, R28, 0x2000, RZ ;  /* 0x000020001c1c7810 */ /* 0x000fe20007f7e0ff */
[----:B------:R-:W-:Y:S01]  /*02c0*/  IMAD.IADD R25, R9, 0x1, R25 ;  /* 0x0000000109197824 */ /* 0x000fe200078e0219 */
[----:B------:R-:W-:Y:S01]  /*02d0*/  IADD3 R26, P5, R26, 0x1000, RZ ;  /* 0x000010001a1a7810 */ /* 0x000fe20007fbe0ff */
[----:B------:R-:W-:Y:S01]  /*02e0*/  IMAD.X R29, RZ, RZ, ~R29, P1 ;  /* 0x000000ffff1d7224 */ /* 0x000fe200008e0e1d */
[----:B------:R-:W-:Y:S01]  /*02f0*/  LEA.HI.X R10, R10, c[0x0][0x164], R11, 0x1, P4 ;  /* 0x000059000a0a7a11 */ /* 0x000fe200020f0c0b */
[----:B------:R-:W-:-:S04]  /*0300*/  IMAD.X R11, RZ, RZ, R12, P3 ;  /* 0x000000ffff0b7224 */ /* 0x000fc800018e060c */
[----:B------:R-:W-:-:S02]  /*0310*/  IMAD.X R27, RZ, RZ, R10, P5 ;  /* 0x000000ffff1b7224 */ /* 0x000fc400028e060a */
.L_x_26:
[C---:B------:R-:W-:Y:S02]  /*0320*/  IADD3 R9, P5, R0.reuse, 0x100, RZ ;  /* 0x0000010000097810 */ /* 0x040fe40007fbe0ff */
[----:B------:R-:W-:Y:S02]  /*0330*/  IADD3 R8, P3, R0, 0x200, RZ ;  /* 0x0000020000087810 */ /* 0x000fe40007f7e0ff */
[----:B------:R-:W-:Y:S01]  /*0340*/  ISETP.GT.U32.AND P2, PT, R9, -0x1, PT ;  /* 0xffffffff0900780c */ /* 0x000fe20003f44070 */
[--C-:B------:R-:W-:Y:S01]  /*0350*/  IMAD.X R10, RZ, RZ, R25.reuse, P5 ;  /* 0x000000ffff0a7224 */ /* 0x100fe200028e0619 */
[----:B------:R-:W-:Y:S01]  /*0360*/  ISETP.GT.U32.AND P4, PT, R8, -0x1, PT ;  /* 0xffffffff0800780c */ /* 0x000fe20003f84070 */
[----:B------:R-:W-:Y:S01]  /*0370*/  IMAD.X R9, RZ, RZ, R25, P3 ;  /* 0x000000ffff097224 */ /* 0x000fe200018e0619 */
[----:B------:R-:W-:Y:S02]  /*0380*/  IADD3 R8, P5, R0, 0x300, RZ ;  /* 0x0000030000087810 */ /* 0x000fe40007fbe0ff */
[----:B------:R-:W-:-:S02]  /*0390*/  ISETP.GT.AND.EX P2, PT, R10, -0x1, PT, P2 ;  /* 0xffffffff0a00780c */ /* 0x000fc40003f44320 */
[----:B------:R-:W-:Y:S01]  /*03a0*/  ISETP.GT.U32.AND P3, PT, R8, -0x1, PT ;  /* 0xffffffff0800780c */ /* 0x000fe20003f64070 */
[----:B------:R-:W-:Y:S01]  /*03b0*/  IMAD.X R8, RZ, RZ, R25, P5 ;  /* 0x000000ffff087224 */ /* 0x000fe200028e0619 */
[----:B------:R-:W-:Y:S02]  /*03c0*/  ISETP.GT.U32.AND P1, PT, R0, -0x1, PT ;  /* 0xffffffff0000780c */ /* 0x000fe40003f24070 */
[----:B------:R-:W-:Y:S02]  /*03d0*/  ISETP.GT.AND.EX P4, PT, R9, -0x1, PT, P4 ;  /* 0xffffffff0900780c */ /* 0x000fe40003f84340 */
[----:B------:R-:W-:Y:S02]  /*03e0*/  ISETP.GT.AND.EX P3, PT, R8, -0x1, PT, P3 ;  /* 0xffffffff0800780c */ /* 0x000fe40003f64330 */
[----:B------:R-:W-:-:S03]  /*03f0*/  ISETP.GT.AND.EX P1, PT, R25, -0x1, PT, P1 ;  /* 0xffffffff1900780c */ /* 0x000fc60003f24310 */
[----:B------:R-:W2:Y:S06]  /*0400*/  @!P2 LDG.E.64.CONSTANT R8, [R26.64+-0x800] ;  /* 0xfff800061a08a981 */ /* 0x000eac000c1e9b00 */
[----:B-1----:R-:W3:Y:S04]  /*0410*/  @!P4 LDG.E.64.CONSTANT R12, [R26.64] ;  /* 0x000000061a0cc981 */ /* 0x002ee8000c1e9b00 */
[----:B------:R-:W4:Y:S04]  /*0420*/  @!P3 LDG.E.64.CONSTANT R16, [R26.64+0x800] ;  /* 0x000800061a10b981 */ /* 0x000f28000c1e9b00 */
[----:B------:R-:W5:Y:S01]  /*0430*/  @!P1 LDG.E.64.CONSTANT R20, [R26.64+-0x1000] ;  /* 0xfff000061a149981 */ /* 0x000f62000c1e9b00 */
        /* <DEDUP_REMOVED lines=9> */
[----:B------:R0:W-:Y:S01]  /*04d0*/  @!P2 STG.E.128 [R30.64+-0x1000], R8 ;  /* 0xfff000081e00a986 */ /* 0x0001e2000c101d06 */
        /* <DEDUP_REMOVED lines=9> */
[----:B------:R1:W-:Y:S01]  /*0570*/  @!P1 STG.E.128 [R30.64+-0x2000], R20 ;  /* 0xffe000141e009986 */ /* 0x0003e2000c101d06 */
        /* <DEDUP_REMOVED lines=9> */
[----:B------:R1:W-:Y:S01]  /*0610*/  @!P4 STG.E.128 [R30.64], R12 ;  /* 0x0000000c1e00c986 */ /* 0x0003e2000c101d06 */
[----:B------:R-:W-:Y:S01]  /*0620*/  IADD3 R26, P4, R26, 0x2000, RZ ;  /* 0x000020001a1a7810 */ /* 0x000fe20007f9e0ff */
[----:B------:R-:W-:-:S02]  /*0630*/  IMAD.X R25, RZ, RZ, R25, P2 ;  /* 0x000000ffff197224 */ /* 0x000fc400010e0619 */
[----:B0-----:R-:W-:Y:S02]  /*0640*/  IMAD.X R11, RZ, RZ, R31, P3 ;  /* 0x000000ffff0b7224 */ /* 0x001fe400018e061f */
[----:B------:R-:W-:Y:S01]  /*0650*/  IMAD.X R27, RZ, RZ, R27, P4 ;  /* 0x000000ffff1b7224 */ /* 0x000fe200020e061b */
[----:B------:R-:W-:Y:S05]  /*0660*/  @P1 BRA `(.L_x_26) ;  /* 0xfffffcb000001947 */ /* 0x000fea000383ffff */
.L_x_25:
[----:B0-----:R-:W-:Y:S05]  /*0670*/  @!P0 EXIT ;  /* 0x000000000000894d */ /* 0x001fea0003800000 */
        /* <DEDUP_REMOVED lines=9> */
[C---:B------:R-:W-:Y:S01]  /*0710*/  IADD3 R4, P0, R7.reuse, R0, RZ ;  /* 0x0000000007047210 */ /* 0x040fe20007f1e0ff */
        /* <DEDUP_REMOVED lines=16> */
.L_x_27:
        /* <DEDUP_REMOVED lines=24> */
.L_x_28:
        /* <DEDUP_REMOVED lines=14> */
.L_x_63:


//--------------------- .text.cast_n_1537_to_1792__kernel --------------------------
	.section	.text.cast_n_1537_to_1792__kernel,"ax",@progbits
	.sectioninfo	@"SHI_REGISTERS=35"
	.align	128
        .global         cast_n_1537_to_1792__kernel
        .type           cast_n_1537_to_1792__kernel,@function
        .size           cast_n_1537_to_1792__kernel,(.L_x_64 - cast_n_1537_to_1792__kernel)
        .other          cast_n_1537_to_1792__kernel,@"STO_CUDA_ENTRY STV_DEFAULT"
cast_n_1537_to_1792__kernel:
.text.cast_n_1537_to_1792__kernel:
        /* <DEDUP_REMOVED lines=63> */
.L_x_30:
        /* <DEDUP_REMOVED lines=43> */
.L_x_29:
        /* <DEDUP_REMOVED lines=33> */
.L_x_31:
        /* <DEDUP_REMOVED lines=13> */
.L_x_64:


//--------------------- .text.cast_n_1281_to_1536__kernel --------------------------
	.section	.text.cast_n_1281_to_1536__kernel,"ax",@progbits
	.sectioninfo	@"SHI_REGISTERS=34"
	.align	128
        .global         cast_n_1281_to_1536__kernel
        .type           cast_n_1281_to_1536__kernel,@function
        .size           cast_n_1281_to_1536__kernel,(.L_x_65 - cast_n_1281_to_1536__kernel)
        .other          cast_n_1281_to_1536__kernel,@"STO_CUDA_ENTRY STV_DEFAULT"
cast_n_1281_to_1536__kernel:
.text.cast_n_1281_to_1536__kernel:
        /* <DEDUP_REMOVED lines=61> */
.L_x_33:
        /* <DEDUP_REMOVED lines=53> */
.L_x_32:
        /* <DEDUP_REMOVED lines=27> */
.L_x_34:
        /* <DEDUP_REMOVED lines=24> */
.L_x_35:
        /* <DEDUP_REMOVED lines=11> */
.L_x_65:


//--------------------- .text.cast_n_1025_to_1280__kernel --------------------------
	.section	.text.cast_n_1025_to_1280__kernel,"ax",@progbits
	.sectioninfo	@"SHI_REGISTERS=34"
	.align	128
        .global         cast_n_1025_to_1280__kernel
        .type           cast_n_1025_to_1280__kernel,@function
        .size           cast_n_1025_to_1280__kernel,(.L_x_66 - cast_n_1025_to_1280__kernel)
        .other          cast_n_1025_to_1280__kernel,@"STO_CUDA_ENTRY STV_DEFAULT"
cast_n_1025_to_1280__kernel:
.text.cast_n_1025_to_1280__kernel:
        /* <DEDUP_REMOVED lines=61> */
.L_x_37:
        /* <DEDUP_REMOVED lines=53> */
.L_x_36:
        /* <DEDUP_REMOVED lines=27> */
.L_x_38:
        /* <DEDUP_REMOVED lines=24> */
.L_x_39:
        /* <DEDUP_REMOVED lines=11> */
.L_x_66:


//--------------------- .text.cast_n_769_to_1024__kernel --------------------------
	.section	.text.cast_n_769_to_1024__kernel,"ax",@progbits
	.sectioninfo	@"SHI_REGISTERS=34"
	.align	128
        .global         cast_n_769_to_1024__kernel
        .type           cast_n_769_to_1024__kernel,@function
        .size           cast_n_769_to_1024__kernel,(.L_x_67 - cast_n_769_to_1024__kernel)
        .other          cast_n_769_to_1024__kernel,@"STO_CUDA_ENTRY STV_DEFAULT"
cast_n_769_to_1024__kernel:
.text.cast_n_769_to_1024__kernel:
        /* <DEDUP_REMOVED lines=50> */
.L_x_41:
        /* <DEDUP_REMOVED lines=53> */
.L_x_40:
        /* <DEDUP_REMOVED lines=27> */
.L_x_42:
        /* <DEDUP_REMOVED lines=24> */
.L_x_43:
        /* <DEDUP_REMOVED lines=14> */
.L_x_67:


//--------------------- .text.cast_n_513_to_768__kernel --------------------------
	.section	.text.cast_n_513_to_768__kernel,"ax",@progbits
	.sectioninfo	@"SHI_REGISTERS=35"
	.align	128
        .global         cast_n_513_to_768__kernel
        .type           cast_n_513_to_768__kernel,@function
        .size           cast_n_513_to_768__kernel,(.L_x_68 - cast_n_513_to_768__kernel)
        .other          cast_n_513_to_768__kernel,@"STO_CUDA_ENTRY STV_DEFAULT"
cast_n_513_to_768__kernel:
.text.cast_n_513_to_768__kernel:
        /* <DEDUP_REMOVED lines=63> */
.L_x_45:
        /* <DEDUP_REMOVED lines=43> */
.L_x_44:
        /* <DEDUP_REMOVED lines=33> */
.L_x_46:
        /* <DEDUP_REMOVED lines=13> */
.L_x_68:


//--------------------- .text.cast_n_257_to_512__kernel --------------------------
	.section	.text.cast_n_257_to_512__kernel,"ax",@progbits
	.sectioninfo	@"SHI_REGISTERS=34"
	.align	128
        .global         cast_n_257_to_512__kernel
        .type           cast_n_257_to_512__kernel,@function
        .size           cast_n_257_to_512__kernel,(.L_x_69 - cast_n_257_to_512__kernel)
        .other          cast_n_257_to_512__kernel,@"STO_CUDA_ENTRY STV_DEFAULT"
cast_n_257_to_512__kernel:
.text.cast_n_257_to_512__kernel:
        /* <DEDUP_REMOVED lines=50> */
.L_x_48:
        /* <DEDUP_REMOVED lines=53> */
.L_x_47:
        /* <DEDUP_REMOVED lines=27> */
.L_x_49:
        /* <DEDUP_REMOVED lines=24> */
.L_x_50:
        /* <DEDUP_REMOVED lines=14> */
.L_x_69:


//--------------------- .text.cast_n_1_to_256__kernel --------------------------
	.section	.text.cast_n_1_to_256__kernel,"ax",@progbits
	.sectioninfo	@"SHI_REGISTERS=34"
	.align	128
        .global         cast_n_1_to_256__kernel
        .type           cast_n_1_to_256__kernel,@function
        .size           cast_n_1_to_256__kernel,(.L_x_70 - cast_n_1_to_256__kernel)
        .other          cast_n_1_to_256__kernel,@"STO_CUDA_ENTRY STV_DEFAULT"
cast_n_1_to_256__kernel:
.text.cast_n_1_to_256__kernel:
        /* <DEDUP_REMOVED lines=50> */
.L_x_52:
        /* <DEDUP_REMOVED lines=53> */
.L_x_51:
        /* <DEDUP_REMOVED lines=27> */
.L_x_53:
        /* <DEDUP_REMOVED lines=24> */
.L_x_54:
        /* <DEDUP_REMOVED lines=14> */
.L_x_70:
